//
// Generated by NVIDIA NVVM Compiler
//
// Compiler Build ID: CL-36424714
// Cuda compilation tools, release 13.0, V13.0.88
// Based on NVVM 20.0.0
//

.version 9.0
.target sm_100
.address_size 64

	// .globl	_Z12setup_kernelP17curandStateXORWOWm
.extern .func  (.param .b32 func_retval0) vprintf
(
	.param .b64 vprintf_param_0,
	.param .b64 vprintf_param_1
)
;
.func  (.param .b64 func_retval0) __internal_accurate_pow
(
	.param .b64 __internal_accurate_pow_param_0
)
;
.global .align 4 .b8 precalc_xorwow_matrix[102400];
.global .align 4 .b8 precalc_xorwow_offset_matrix[102400];
.global .align 4 .b8 mrg32k3aM1[2304];
.global .align 4 .b8 mrg32k3aM2[2304];
.global .align 4 .b8 mrg32k3aM1SubSeq[2016];
.global .align 4 .b8 mrg32k3aM2SubSeq[2016];
.global .align 4 .b8 mrg32k3aM1Seq[2304];
.global .align 4 .b8 mrg32k3aM2Seq[2304];
.const .align 8 .b8 __cr_lgamma_table[72];
.const .align 4 .u32 dev_N;
.const .align 4 .u32 dev_M;
.const .align 4 .u32 dev_DIF;
// _ZZ14generar_fichasPcP17curandStateXORWOWPiE10tab_shared has been demoted
// _ZZ15eliminar_fichasPcPiS0_E10tab_shared has been demoted
// _ZZ15colocar_fichaEXPcPiS0_P17curandStateXORWOWE10tab_shared has been demoted
// _ZZ14eliminar_bombaPcPiS0_iE10tab_shared has been demoted
// _ZZ12eliminar_tntPcPiS0_E10tab_shared has been demoted
// _ZZ21eliminar_rompecabezasPcPiS0_E10tab_shared has been demoted
.global .align 1 .b8 $str[10] = {101, 108, 101, 109, 58, 32, 37, 100, 10};

.visible .entry _Z12setup_kernelP17curandStateXORWOWm(
	.param .u64 .ptr .align 1 _Z12setup_kernelP17curandStateXORWOWm_param_0,
	.param .u64 _Z12setup_kernelP17curandStateXORWOWm_param_1
)
{
	.reg .pred 	%p<31>;
	.reg .b32 	%r<420>;
	.reg .b64 	%rd<19>;

	ld.param.u64 	%rd8, [_Z12setup_kernelP17curandStateXORWOWm_param_0];
	ld.param.u64 	%rd9, [_Z12setup_kernelP17curandStateXORWOWm_param_1];
	mov.u32 	%r183, %ctaid.x;
	mov.u32 	%r184, %ntid.x;
	mov.u32 	%r185, %tid.x;
	mad.lo.s32 	%r186, %r183, %r184, %r185;
	mov.u32 	%r187, %ctaid.y;
	mov.u32 	%r188, %ntid.y;
	mov.u32 	%r189, %tid.y;
	mad.lo.s32 	%r190, %r187, %r188, %r189;
	ld.const.u32 	%r191, [dev_N];
	mad.lo.s32 	%r1, %r191, %r190, %r186;
	setp.le.s32 	%p1, %r191, %r186;
	ld.const.u32 	%r192, [dev_M];
	setp.eq.s32 	%p2, %r190, 0;
	setp.gt.s32 	%p3, %r192, 0;
	and.pred  	%p4, %p2, %p3;
	not.pred 	%p6, %p4;
	or.pred  	%p7, %p1, %p6;
	@%p7 bra 	$L__BB0_44;
	cvta.to.global.u64 	%rd10, %rd8;
	cvt.s64.s32 	%rd18, %r1;
	mul.wide.s32 	%rd11, %r1, 48;
	add.s64 	%rd2, %rd10, %rd11;
	cvt.u32.u64 	%r193, %rd9;
	xor.b32  	%r194, %r193, -1429050551;
	mul.lo.s32 	%r195, %r194, 1099087573;
	{ .reg .b32 tmp; mov.b64 {tmp, %r196}, %rd9; }
	xor.b32  	%r197, %r196, -136515619;
	mul.lo.s32 	%r198, %r197, -1703105765;
	add.s32 	%r199, %r195, %r198;
	add.s32 	%r200, %r199, 6615241;
	add.s32 	%r201, %r195, 123456789;
	st.global.v2.u32 	[%rd2], {%r200, %r201};
	xor.b32  	%r202, %r195, 362436069;
	add.s32 	%r203, %r198, 521288629;
	st.global.v2.u32 	[%rd2+8], {%r202, %r203};
	xor.b32  	%r204, %r198, 88675123;
	add.s32 	%r205, %r195, 5783321;
	st.global.v2.u32 	[%rd2+16], {%r204, %r205};
	setp.eq.s32 	%p8, %r1, 0;
	@%p8 bra 	$L__BB0_43;
	mov.b32 	%r326, 0;
$L__BB0_3:
	and.b64  	%rd4, %rd18, 3;
	setp.eq.s64 	%p9, %rd4, 0;
	@%p9 bra 	$L__BB0_42;
	mul.wide.u32 	%rd12, %r326, 3200;
	mov.u64 	%rd13, precalc_xorwow_matrix;
	add.s64 	%rd5, %rd13, %rd12;
	cvt.u32.u64 	%r3, %rd4;
	mov.b32 	%r327, 0;
$L__BB0_5:
	mov.b32 	%r340, 0;
	mov.u32 	%r341, %r340;
	mov.u32 	%r342, %r340;
	mov.u32 	%r343, %r340;
	mov.u32 	%r344, %r340;
	mov.u32 	%r333, %r340;
$L__BB0_6:
	mul.wide.u32 	%rd14, %r333, 4;
	add.s64 	%rd15, %rd2, %rd14;
	ld.global.u32 	%r11, [%rd15+4];
	shl.b32 	%r12, %r333, 5;
	mov.b32 	%r339, 0;
$L__BB0_7:
	.pragma "nounroll";
	shr.u32 	%r210, %r11, %r339;
	and.b32  	%r211, %r210, 1;
	setp.eq.b32 	%p10, %r211, 1;
	not.pred 	%p11, %p10;
	add.s32 	%r212, %r12, %r339;
	mul.lo.s32 	%r213, %r212, 5;
	mul.wide.u32 	%rd16, %r213, 4;
	add.s64 	%rd6, %rd5, %rd16;
	@%p11 bra 	$L__BB0_9;
	ld.global.u32 	%r214, [%rd6];
	xor.b32  	%r344, %r344, %r214;
	ld.global.u32 	%r215, [%rd6+4];
	xor.b32  	%r343, %r343, %r215;
	ld.global.u32 	%r216, [%rd6+8];
	xor.b32  	%r342, %r342, %r216;
	ld.global.u32 	%r217, [%rd6+12];
	xor.b32  	%r341, %r341, %r217;
	ld.global.u32 	%r218, [%rd6+16];
	xor.b32  	%r340, %r340, %r218;
$L__BB0_9:
	and.b32  	%r220, %r210, 2;
	setp.eq.s32 	%p12, %r220, 0;
	@%p12 bra 	$L__BB0_11;
	ld.global.u32 	%r221, [%rd6+20];
	xor.b32  	%r344, %r344, %r221;
	ld.global.u32 	%r222, [%rd6+24];
	xor.b32  	%r343, %r343, %r222;
	ld.global.u32 	%r223, [%rd6+28];
	xor.b32  	%r342, %r342, %r223;
	ld.global.u32 	%r224, [%rd6+32];
	xor.b32  	%r341, %r341, %r224;
	ld.global.u32 	%r225, [%rd6+36];
	xor.b32  	%r340, %r340, %r225;
$L__BB0_11:
	and.b32  	%r227, %r210, 4;
	setp.eq.s32 	%p13, %r227, 0;
	@%p13 bra 	$L__BB0_13;
	ld.global.u32 	%r228, [%rd6+40];
	xor.b32  	%r344, %r344, %r228;
	ld.global.u32 	%r229, [%rd6+44];
	xor.b32  	%r343, %r343, %r229;
	ld.global.u32 	%r230, [%rd6+48];
	xor.b32  	%r342, %r342, %r230;
	ld.global.u32 	%r231, [%rd6+52];
	xor.b32  	%r341, %r341, %r231;
	ld.global.u32 	%r232, [%rd6+56];
	xor.b32  	%r340, %r340, %r232;
$L__BB0_13:
	and.b32  	%r234, %r210, 8;
	setp.eq.s32 	%p14, %r234, 0;
	@%p14 bra 	$L__BB0_15;
	ld.global.u32 	%r235, [%rd6+60];
	xor.b32  	%r344, %r344, %r235;
	ld.global.u32 	%r236, [%rd6+64];
	xor.b32  	%r343, %r343, %r236;
	ld.global.u32 	%r237, [%rd6+68];
	xor.b32  	%r342, %r342, %r237;
	ld.global.u32 	%r238, [%rd6+72];
	xor.b32  	%r341, %r341, %r238;
	ld.global.u32 	%r239, [%rd6+76];
	xor.b32  	%r340, %r340, %r239;
$L__BB0_15:
	and.b32  	%r241, %r210, 16;
	setp.eq.s32 	%p15, %r241, 0;
	@%p15 bra 	$L__BB0_17;
	ld.global.u32 	%r242, [%rd6+80];
	xor.b32  	%r344, %r344, %r242;
	ld.global.u32 	%r243, [%rd6+84];
	xor.b32  	%r343, %r343, %r243;
	ld.global.u32 	%r244, [%rd6+88];
	xor.b32  	%r342, %r342, %r244;
	ld.global.u32 	%r245, [%rd6+92];
	xor.b32  	%r341, %r341, %r245;
	ld.global.u32 	%r246, [%rd6+96];
	xor.b32  	%r340, %r340, %r246;
$L__BB0_17:
	and.b32  	%r248, %r210, 32;
	setp.eq.s32 	%p16, %r248, 0;
	@%p16 bra 	$L__BB0_19;
	ld.global.u32 	%r249, [%rd6+100];
	xor.b32  	%r344, %r344, %r249;
	ld.global.u32 	%r250, [%rd6+104];
	xor.b32  	%r343, %r343, %r250;
	ld.global.u32 	%r251, [%rd6+108];
	xor.b32  	%r342, %r342, %r251;
	ld.global.u32 	%r252, [%rd6+112];
	xor.b32  	%r341, %r341, %r252;
	ld.global.u32 	%r253, [%rd6+116];
	xor.b32  	%r340, %r340, %r253;
$L__BB0_19:
	and.b32  	%r255, %r210, 64;
	setp.eq.s32 	%p17, %r255, 0;
	@%p17 bra 	$L__BB0_21;
	ld.global.u32 	%r256, [%rd6+120];
	xor.b32  	%r344, %r344, %r256;
	ld.global.u32 	%r257, [%rd6+124];
	xor.b32  	%r343, %r343, %r257;
	ld.global.u32 	%r258, [%rd6+128];
	xor.b32  	%r342, %r342, %r258;
	ld.global.u32 	%r259, [%rd6+132];
	xor.b32  	%r341, %r341, %r259;
	ld.global.u32 	%r260, [%rd6+136];
	xor.b32  	%r340, %r340, %r260;
$L__BB0_21:
	and.b32  	%r262, %r210, 128;
	setp.eq.s32 	%p18, %r262, 0;
	@%p18 bra 	$L__BB0_23;
	ld.global.u32 	%r263, [%rd6+140];
	xor.b32  	%r344, %r344, %r263;
	ld.global.u32 	%r264, [%rd6+144];
	xor.b32  	%r343, %r343, %r264;
	ld.global.u32 	%r265, [%rd6+148];
	xor.b32  	%r342, %r342, %r265;
	ld.global.u32 	%r266, [%rd6+152];
	xor.b32  	%r341, %r341, %r266;
	ld.global.u32 	%r267, [%rd6+156];
	xor.b32  	%r340, %r340, %r267;
$L__BB0_23:
	and.b32  	%r269, %r210, 256;
	setp.eq.s32 	%p19, %r269, 0;
	@%p19 bra 	$L__BB0_25;
	ld.global.u32 	%r270, [%rd6+160];
	xor.b32  	%r344, %r344, %r270;
	ld.global.u32 	%r271, [%rd6+164];
	xor.b32  	%r343, %r343, %r271;
	ld.global.u32 	%r272, [%rd6+168];
	xor.b32  	%r342, %r342, %r272;
	ld.global.u32 	%r273, [%rd6+172];
	xor.b32  	%r341, %r341, %r273;
	ld.global.u32 	%r274, [%rd6+176];
	xor.b32  	%r340, %r340, %r274;
$L__BB0_25:
	and.b32  	%r276, %r210, 512;
	setp.eq.s32 	%p20, %r276, 0;
	@%p20 bra 	$L__BB0_27;
	ld.global.u32 	%r277, [%rd6+180];
	xor.b32  	%r344, %r344, %r277;
	ld.global.u32 	%r278, [%rd6+184];
	xor.b32  	%r343, %r343, %r278;
	ld.global.u32 	%r279, [%rd6+188];
	xor.b32  	%r342, %r342, %r279;
	ld.global.u32 	%r280, [%rd6+192];
	xor.b32  	%r341, %r341, %r280;
	ld.global.u32 	%r281, [%rd6+196];
	xor.b32  	%r340, %r340, %r281;
$L__BB0_27:
	and.b32  	%r283, %r210, 1024;
	setp.eq.s32 	%p21, %r283, 0;
	@%p21 bra 	$L__BB0_29;
	ld.global.u32 	%r284, [%rd6+200];
	xor.b32  	%r344, %r344, %r284;
	ld.global.u32 	%r285, [%rd6+204];
	xor.b32  	%r343, %r343, %r285;
	ld.global.u32 	%r286, [%rd6+208];
	xor.b32  	%r342, %r342, %r286;
	ld.global.u32 	%r287, [%rd6+212];
	xor.b32  	%r341, %r341, %r287;
	ld.global.u32 	%r288, [%rd6+216];
	xor.b32  	%r340, %r340, %r288;
$L__BB0_29:
	and.b32  	%r290, %r210, 2048;
	setp.eq.s32 	%p22, %r290, 0;
	@%p22 bra 	$L__BB0_31;
	ld.global.u32 	%r291, [%rd6+220];
	xor.b32  	%r344, %r344, %r291;
	ld.global.u32 	%r292, [%rd6+224];
	xor.b32  	%r343, %r343, %r292;
	ld.global.u32 	%r293, [%rd6+228];
	xor.b32  	%r342, %r342, %r293;
	ld.global.u32 	%r294, [%rd6+232];
	xor.b32  	%r341, %r341, %r294;
	ld.global.u32 	%r295, [%rd6+236];
	xor.b32  	%r340, %r340, %r295;
$L__BB0_31:
	and.b32  	%r297, %r210, 4096;
	setp.eq.s32 	%p23, %r297, 0;
	@%p23 bra 	$L__BB0_33;
	ld.global.u32 	%r298, [%rd6+240];
	xor.b32  	%r344, %r344, %r298;
	ld.global.u32 	%r299, [%rd6+244];
	xor.b32  	%r343, %r343, %r299;
	ld.global.u32 	%r300, [%rd6+248];
	xor.b32  	%r342, %r342, %r300;
	ld.global.u32 	%r301, [%rd6+252];
	xor.b32  	%r341, %r341, %r301;
	ld.global.u32 	%r302, [%rd6+256];
	xor.b32  	%r340, %r340, %r302;
$L__BB0_33:
	and.b32  	%r304, %r210, 8192;
	setp.eq.s32 	%p24, %r304, 0;
	@%p24 bra 	$L__BB0_35;
	ld.global.u32 	%r305, [%rd6+260];
	xor.b32  	%r344, %r344, %r305;
	ld.global.u32 	%r306, [%rd6+264];
	xor.b32  	%r343, %r343, %r306;
	ld.global.u32 	%r307, [%rd6+268];
	xor.b32  	%r342, %r342, %r307;
	ld.global.u32 	%r308, [%rd6+272];
	xor.b32  	%r341, %r341, %r308;
	ld.global.u32 	%r309, [%rd6+276];
	xor.b32  	%r340, %r340, %r309;
$L__BB0_35:
	and.b32  	%r311, %r210, 16384;
	setp.eq.s32 	%p25, %r311, 0;
	@%p25 bra 	$L__BB0_37;
	ld.global.u32 	%r312, [%rd6+280];
	xor.b32  	%r344, %r344, %r312;
	ld.global.u32 	%r313, [%rd6+284];
	xor.b32  	%r343, %r343, %r313;
	ld.global.u32 	%r314, [%rd6+288];
	xor.b32  	%r342, %r342, %r314;
	ld.global.u32 	%r315, [%rd6+292];
	xor.b32  	%r341, %r341, %r315;
	ld.global.u32 	%r316, [%rd6+296];
	xor.b32  	%r340, %r340, %r316;
$L__BB0_37:
	and.b32  	%r318, %r210, 32768;
	setp.eq.s32 	%p26, %r318, 0;
	@%p26 bra 	$L__BB0_39;
	ld.global.u32 	%r319, [%rd6+300];
	xor.b32  	%r344, %r344, %r319;
	ld.global.u32 	%r320, [%rd6+304];
	xor.b32  	%r343, %r343, %r320;
	ld.global.u32 	%r321, [%rd6+308];
	xor.b32  	%r342, %r342, %r321;
	ld.global.u32 	%r322, [%rd6+312];
	xor.b32  	%r341, %r341, %r322;
	ld.global.u32 	%r323, [%rd6+316];
	xor.b32  	%r340, %r340, %r323;
$L__BB0_39:
	add.s32 	%r339, %r339, 16;
	setp.ne.s32 	%p27, %r339, 32;
	@%p27 bra 	$L__BB0_7;
	mad.lo.s32 	%r324, %r333, -31, %r12;
	add.s32 	%r333, %r324, 1;
	setp.ne.s32 	%p28, %r333, 5;
	@%p28 bra 	$L__BB0_6;
	st.global.u32 	[%rd2+4], %r344;
	st.global.u32 	[%rd2+8], %r343;
	st.global.u32 	[%rd2+12], %r342;
	st.global.u32 	[%rd2+16], %r341;
	st.global.u32 	[%rd2+20], %r340;
	add.s32 	%r327, %r327, 1;
	setp.lt.u32 	%p29, %r327, %r3;
	@%p29 bra 	$L__BB0_5;
$L__BB0_42:
	shr.u64 	%rd7, %rd18, 2;
	add.s32 	%r326, %r326, 1;
	setp.gt.u64 	%p30, %rd18, 3;
	mov.u64 	%rd18, %rd7;
	@%p30 bra 	$L__BB0_3;
$L__BB0_43:
	mov.b32 	%r325, 0;
	st.global.v2.u32 	[%rd2+24], {%r325, %r325};
	st.global.u32 	[%rd2+32], %r325;
	mov.b64 	%rd17, 0;
	st.global.u64 	[%rd2+40], %rd17;
$L__BB0_44:
	ret;

}
	// .globl	_Z14generar_fichasPcP17curandStateXORWOWPi
.visible .entry _Z14generar_fichasPcP17curandStateXORWOWPi(
	.param .u64 .ptr .align 1 _Z14generar_fichasPcP17curandStateXORWOWPi_param_0,
	.param .u64 .ptr .align 1 _Z14generar_fichasPcP17curandStateXORWOWPi_param_1,
	.param .u64 .ptr .align 1 _Z14generar_fichasPcP17curandStateXORWOWPi_param_2
)
{
	.reg .pred 	%p<12>;
	.reg .b16 	%rs<10>;
	.reg .b32 	%r<39>;
	.reg .b32 	%f<6>;
	.reg .b64 	%rd<11>;
	.reg .b64 	%fd<2>;
	// demoted variable
	.shared .align 1 .b8 _ZZ14generar_fichasPcP17curandStateXORWOWPiE10tab_shared[20];
	ld.param.u64 	%rd4, [_Z14generar_fichasPcP17curandStateXORWOWPi_param_0];
	ld.param.u64 	%rd2, [_Z14generar_fichasPcP17curandStateXORWOWPi_param_1];
	ld.param.u64 	%rd3, [_Z14generar_fichasPcP17curandStateXORWOWPi_param_2];
	cvta.to.global.u64 	%rd5, %rd4;
	mov.u32 	%r7, %tid.y;
	mov.u32 	%r8, %ntid.x;
	mov.u32 	%r1, %tid.x;
	mad.lo.s32 	%r9, %r7, %r8, %r1;
	shl.b32 	%r10, %r9, 1;
	mov.u32 	%r11, %ctaid.x;
	mad.lo.s32 	%r2, %r11, %r8, %r1;
	mov.u32 	%r12, %ctaid.y;
	mov.u32 	%r13, %ntid.y;
	mad.lo.s32 	%r14, %r12, %r13, %r7;
	ld.const.u32 	%r4, [dev_N];
	mad.lo.s32 	%r15, %r4, %r14, %r2;
	shl.b32 	%r16, %r15, 1;
	setp.gt.s32 	%p2, %r4, %r2;
	ld.const.u32 	%r17, [dev_M];
	setp.gt.s32 	%p3, %r17, %r14;
	and.pred  	%p1, %p2, %p3;
	cvt.s64.s32 	%rd6, %r16;
	add.s64 	%rd1, %rd5, %rd6;
	mov.u32 	%r18, _ZZ14generar_fichasPcP17curandStateXORWOWPiE10tab_shared;
	add.s32 	%r6, %r18, %r10;
	not.pred 	%p4, %p1;
	@%p4 bra 	$L__BB1_2;
	ld.global.u8 	%rs4, [%rd1];
	st.shared.u8 	[%r6], %rs4;
	ld.global.u8 	%rs9, [%rd1+1];
	bra.uni 	$L__BB1_3;
$L__BB1_2:
	mov.b16 	%rs9, 48;
	st.shared.u8 	[%r6], %rs9;
$L__BB1_3:
	setp.le.s32 	%p5, %r4, %r2;
	st.shared.u8 	[%r6+1], %rs9;
	bar.sync 	0;
	setp.ne.s32 	%p6, %r14, 0;
	setp.lt.s32 	%p7, %r17, 1;
	or.pred  	%p8, %p7, %p5;
	or.pred  	%p9, %p8, %p6;
	@%p9 bra 	$L__BB1_6;
	ld.shared.u8 	%rs5, [%r6];
	setp.ne.s16 	%p10, %rs5, 48;
	@%p10 bra 	$L__BB1_6;
	cvta.to.global.u64 	%rd7, %rd2;
	mul.wide.u32 	%rd8, %r1, 48;
	add.s64 	%rd9, %rd7, %rd8;
	ld.global.v2.u32 	{%r19, %r20}, [%rd9];
	ld.global.v2.u32 	{%r21, %r22}, [%rd9+8];
	ld.global.v2.u32 	{%r23, %r24}, [%rd9+16];
	ld.global.v2.u32 	{%r25, %r26}, [%rd9+24];
	ld.global.f32 	%f1, [%rd9+32];
	ld.global.f64 	%fd1, [%rd9+40];
	shr.u32 	%r27, %r20, 2;
	xor.b32  	%r28, %r27, %r20;
	shl.b32 	%r29, %r24, 4;
	shl.b32 	%r30, %r28, 1;
	xor.b32  	%r31, %r29, %r30;
	xor.b32  	%r32, %r31, %r24;
	xor.b32  	%r33, %r32, %r28;
	add.s32 	%r34, %r19, 362437;
	add.s32 	%r35, %r33, %r34;
	cvt.rn.f32.u32 	%f2, %r35;
	fma.rn.f32 	%f3, %f2, 0f2F800000, 0f2F000000;
	ld.const.u32 	%r36, [dev_DIF];
	cvt.rn.f32.s32 	%f4, %r36;
	mul.f32 	%f5, %f3, %f4;
	cvt.rzi.s32.f32 	%r37, %f5;
	cvt.u16.u32 	%rs6, %r37;
	add.s16 	%rs7, %rs6, 1;
	st.shared.u8 	[%r6], %rs7;
	st.global.v2.u32 	[%rd9], {%r34, %r21};
	st.global.v2.u32 	[%rd9+8], {%r22, %r23};
	st.global.v2.u32 	[%rd9+16], {%r24, %r33};
	st.global.v2.u32 	[%rd9+24], {%r25, %r26};
	st.global.f32 	[%rd9+32], %f1;
	st.global.f64 	[%rd9+40], %fd1;
	cvta.to.global.u64 	%rd10, %rd3;
	atom.global.add.u32 	%r38, [%rd10+4], -1;
$L__BB1_6:
	bar.sync 	0;
	@%p4 bra 	$L__BB1_8;
	ld.shared.u8 	%rs8, [%r6];
	st.global.u8 	[%rd1], %rs8;
$L__BB1_8:
	ret;

}
	// .globl	_Z12bajar_fichasPc
.visible .entry _Z12bajar_fichasPc(
	.param .u64 .ptr .align 1 _Z12bajar_fichasPc_param_0
)
{
	.reg .pred 	%p<10>;
	.reg .b16 	%rs<5>;
	.reg .b32 	%r<22>;
	.reg .b64 	%rd<7>;

	ld.param.u64 	%rd4, [_Z12bajar_fichasPc_param_0];
	cvta.to.global.u64 	%rd1, %rd4;
	mov.u32 	%r8, %ctaid.x;
	mov.u32 	%r9, %ntid.x;
	mov.u32 	%r10, %tid.x;
	mad.lo.s32 	%r1, %r8, %r9, %r10;
	mov.u32 	%r11, %ctaid.y;
	mov.u32 	%r12, %ntid.y;
	mov.u32 	%r13, %tid.y;
	mad.lo.s32 	%r14, %r11, %r12, %r13;
	ld.const.u32 	%r3, [dev_N];
	setp.le.s32 	%p1, %r3, %r1;
	ld.const.u32 	%r15, [dev_M];
	setp.le.s32 	%p2, %r15, %r14;
	or.pred  	%p3, %p1, %p2;
	@%p3 bra 	$L__BB2_6;
	mad.lo.s32 	%r16, %r3, %r14, %r1;
	shl.b32 	%r21, %r16, 1;
	add.s32 	%r17, %r15, -1;
	setp.ne.s32 	%p4, %r14, %r17;
	setp.lt.s32 	%p5, %r21, %r3;
	or.pred  	%p6, %p4, %p5;
	@%p6 bra 	$L__BB2_6;
$L__BB2_2:
	shl.b32 	%r18, %r21, 1;
	cvt.s64.s32 	%rd5, %r18;
	add.s64 	%rd2, %rd1, %rd5;
	ld.global.u8 	%rs2, [%rd2];
	setp.ne.s16 	%p7, %rs2, 48;
	@%p7 bra 	$L__BB2_5;
	sub.s32 	%r19, %r21, %r3;
	shl.b32 	%r20, %r19, 1;
	cvt.s64.s32 	%rd6, %r20;
	add.s64 	%rd3, %rd1, %rd6;
	ld.global.u8 	%rs1, [%rd3];
	setp.eq.s16 	%p8, %rs1, 48;
	@%p8 bra 	$L__BB2_5;
	st.global.u8 	[%rd2], %rs1;
	ld.global.u8 	%rs3, [%rd3+1];
	st.global.u8 	[%rd2+1], %rs3;
	mov.b16 	%rs4, 48;
	st.global.u8 	[%rd3], %rs4;
	st.global.u8 	[%rd3+1], %rs4;
$L__BB2_5:
	sub.s32 	%r21, %r21, %r3;
	setp.ge.s32 	%p9, %r21, %r3;
	@%p9 bra 	$L__BB2_2;
$L__BB2_6:
	ret;

}
	// .globl	_Z15eliminar_fichasPcPiS0_
.visible .entry _Z15eliminar_fichasPcPiS0_(
	.param .u64 .ptr .align 1 _Z15eliminar_fichasPcPiS0__param_0,
	.param .u64 .ptr .align 1 _Z15eliminar_fichasPcPiS0__param_1,
	.param .u64 .ptr .align 1 _Z15eliminar_fichasPcPiS0__param_2
)
{
	.local .align 8 .b8 	__local_depot3[8];
	.reg .b64 	%SP;
	.reg .b64 	%SPL;
	.reg .pred 	%p<18>;
	.reg .b16 	%rs<11>;
	.reg .b32 	%r<61>;
	.reg .b64 	%rd<15>;
	// demoted variable
	.shared .align 1 .b8 _ZZ15eliminar_fichasPcPiS0_E10tab_shared[20];
	mov.u64 	%SPL, __local_depot3;
	cvta.local.u64 	%SP, %SPL;
	ld.param.u64 	%rd4, [_Z15eliminar_fichasPcPiS0__param_0];
	ld.param.u64 	%rd5, [_Z15eliminar_fichasPcPiS0__param_2];
	cvta.to.global.u64 	%rd1, %rd4;
	cvta.to.global.u64 	%rd2, %rd5;
	mov.u32 	%r10, %tid.y;
	mov.u32 	%r11, %ntid.x;
	mov.u32 	%r12, %tid.x;
	mad.lo.s32 	%r13, %r10, %r11, %r12;
	shl.b32 	%r14, %r13, 1;
	mov.u32 	%r1, %ctaid.x;
	mad.lo.s32 	%r2, %r1, %r11, %r12;
	mov.u32 	%r3, %ctaid.y;
	mov.u32 	%r15, %ntid.y;
	mad.lo.s32 	%r16, %r3, %r15, %r10;
	ld.const.u32 	%r5, [dev_N];
	mad.lo.s32 	%r6, %r5, %r16, %r2;
	shl.b32 	%r17, %r6, 1;
	ld.global.u32 	%r7, [%rd2+8];
	setp.gt.s32 	%p2, %r5, %r2;
	ld.const.u32 	%r18, [dev_M];
	setp.gt.s32 	%p3, %r18, %r16;
	and.pred  	%p1, %p2, %p3;
	cvt.s64.s32 	%rd6, %r17;
	add.s64 	%rd3, %rd1, %rd6;
	mov.u32 	%r19, _ZZ15eliminar_fichasPcPiS0_E10tab_shared;
	add.s32 	%r9, %r19, %r14;
	not.pred 	%p4, %p1;
	@%p4 bra 	$L__BB3_2;
	ld.global.u8 	%rs4, [%rd3];
	st.shared.u8 	[%r9], %rs4;
	ld.global.u8 	%rs10, [%rd3+1];
	bra.uni 	$L__BB3_3;
$L__BB3_2:
	mov.b16 	%rs10, 48;
	st.shared.u8 	[%r9], %rs10;
$L__BB3_3:
	st.shared.u8 	[%r9+1], %rs10;
	bar.sync 	0;
	or.b32  	%r20, %r1, %r3;
	or.b32  	%r21, %r20, %r6;
	setp.ne.s32 	%p5, %r21, 0;
	@%p5 bra 	$L__BB3_5;
	add.u64 	%rd7, %SP, 0;
	add.u64 	%rd8, %SPL, 0;
	ld.shared.s8 	%r22, [_ZZ15eliminar_fichasPcPiS0_E10tab_shared];
	st.local.u32 	[%rd8], %r22;
	mov.u64 	%rd9, $str;
	cvta.global.u64 	%rd10, %rd9;
	{ // callseq 0, 0
	.param .b64 param0;
	st.param.b64 	[param0], %rd10;
	.param .b64 param1;
	st.param.b64 	[param1], %rd7;
	.param .b32 retval0;
	call.uni (retval0), 
	vprintf, 
	(
	param0, 
	param1
	);
	ld.param.b32 	%r23, [retval0];
	} // callseq 0
	ld.shared.s8 	%r25, [_ZZ15eliminar_fichasPcPiS0_E10tab_shared+2];
	st.local.u32 	[%rd8], %r25;
	{ // callseq 1, 0
	.param .b64 param0;
	st.param.b64 	[param0], %rd10;
	.param .b64 param1;
	st.param.b64 	[param1], %rd7;
	.param .b32 retval0;
	call.uni (retval0), 
	vprintf, 
	(
	param0, 
	param1
	);
	ld.param.b32 	%r26, [retval0];
	} // callseq 1
	ld.shared.s8 	%r28, [_ZZ15eliminar_fichasPcPiS0_E10tab_shared+4];
	st.local.u32 	[%rd8], %r28;
	{ // callseq 2, 0
	.param .b64 param0;
	st.param.b64 	[param0], %rd10;
	.param .b64 param1;
	st.param.b64 	[param1], %rd7;
	.param .b32 retval0;
	call.uni (retval0), 
	vprintf, 
	(
	param0, 
	param1
	);
	ld.param.b32 	%r29, [retval0];
	} // callseq 2
	ld.shared.s8 	%r31, [_ZZ15eliminar_fichasPcPiS0_E10tab_shared+6];
	st.local.u32 	[%rd8], %r31;
	{ // callseq 3, 0
	.param .b64 param0;
	st.param.b64 	[param0], %rd10;
	.param .b64 param1;
	st.param.b64 	[param1], %rd7;
	.param .b32 retval0;
	call.uni (retval0), 
	vprintf, 
	(
	param0, 
	param1
	);
	ld.param.b32 	%r32, [retval0];
	} // callseq 3
	ld.shared.s8 	%r34, [_ZZ15eliminar_fichasPcPiS0_E10tab_shared+8];
	st.local.u32 	[%rd8], %r34;
	{ // callseq 4, 0
	.param .b64 param0;
	st.param.b64 	[param0], %rd10;
	.param .b64 param1;
	st.param.b64 	[param1], %rd7;
	.param .b32 retval0;
	call.uni (retval0), 
	vprintf, 
	(
	param0, 
	param1
	);
	ld.param.b32 	%r35, [retval0];
	} // callseq 4
	ld.shared.s8 	%r37, [_ZZ15eliminar_fichasPcPiS0_E10tab_shared+10];
	st.local.u32 	[%rd8], %r37;
	{ // callseq 5, 0
	.param .b64 param0;
	st.param.b64 	[param0], %rd10;
	.param .b64 param1;
	st.param.b64 	[param1], %rd7;
	.param .b32 retval0;
	call.uni (retval0), 
	vprintf, 
	(
	param0, 
	param1
	);
	ld.param.b32 	%r38, [retval0];
	} // callseq 5
	ld.shared.s8 	%r40, [_ZZ15eliminar_fichasPcPiS0_E10tab_shared+12];
	st.local.u32 	[%rd8], %r40;
	{ // callseq 6, 0
	.param .b64 param0;
	st.param.b64 	[param0], %rd10;
	.param .b64 param1;
	st.param.b64 	[param1], %rd7;
	.param .b32 retval0;
	call.uni (retval0), 
	vprintf, 
	(
	param0, 
	param1
	);
	ld.param.b32 	%r41, [retval0];
	} // callseq 6
	ld.shared.s8 	%r43, [_ZZ15eliminar_fichasPcPiS0_E10tab_shared+14];
	st.local.u32 	[%rd8], %r43;
	{ // callseq 7, 0
	.param .b64 param0;
	st.param.b64 	[param0], %rd10;
	.param .b64 param1;
	st.param.b64 	[param1], %rd7;
	.param .b32 retval0;
	call.uni (retval0), 
	vprintf, 
	(
	param0, 
	param1
	);
	ld.param.b32 	%r44, [retval0];
	} // callseq 7
	ld.shared.s8 	%r46, [_ZZ15eliminar_fichasPcPiS0_E10tab_shared+16];
	st.local.u32 	[%rd8], %r46;
	{ // callseq 8, 0
	.param .b64 param0;
	st.param.b64 	[param0], %rd10;
	.param .b64 param1;
	st.param.b64 	[param1], %rd7;
	.param .b32 retval0;
	call.uni (retval0), 
	vprintf, 
	(
	param0, 
	param1
	);
	ld.param.b32 	%r47, [retval0];
	} // callseq 8
	ld.shared.s8 	%r49, [_ZZ15eliminar_fichasPcPiS0_E10tab_shared+18];
	st.local.u32 	[%rd8], %r49;
	{ // callseq 9, 0
	.param .b64 param0;
	st.param.b64 	[param0], %rd10;
	.param .b64 param1;
	st.param.b64 	[param1], %rd7;
	.param .b32 retval0;
	call.uni (retval0), 
	vprintf, 
	(
	param0, 
	param1
	);
	ld.param.b32 	%r50, [retval0];
	} // callseq 9
$L__BB3_5:
	@%p4 bra 	$L__BB3_16;
	ld.shared.s8 	%r52, [%r9];
	setp.eq.s32 	%p7, %r52, 48;
	cvt.s32.s8 	%r53, %r7;
	setp.ne.s32 	%p8, %r53, %r52;
	or.pred  	%p9, %p8, %p7;
	@%p9 bra 	$L__BB3_16;
	add.s32 	%r54, %r2, 1;
	setp.ge.s32 	%p10, %r54, %r5;
	@%p10 bra 	$L__BB3_9;
	ld.global.u8 	%rs5, [%rd3+2];
	setp.eq.s16 	%p11, %rs5, 48;
	@%p11 bra 	$L__BB3_15;
$L__BB3_9:
	setp.lt.s32 	%p12, %r2, 1;
	@%p12 bra 	$L__BB3_11;
	ld.global.u8 	%rs6, [%rd3+-2];
	setp.eq.s16 	%p13, %rs6, 48;
	@%p13 bra 	$L__BB3_15;
$L__BB3_11:
	add.s32 	%r55, %r16, 1;
	setp.ge.u32 	%p14, %r55, %r18;
	@%p14 bra 	$L__BB3_13;
	shl.b32 	%r56, %r5, 1;
	cvt.s64.s32 	%rd11, %r56;
	add.s64 	%rd12, %rd3, %rd11;
	ld.global.u8 	%rs7, [%rd12];
	setp.eq.s16 	%p15, %rs7, 48;
	@%p15 bra 	$L__BB3_15;
$L__BB3_13:
	setp.eq.s32 	%p16, %r16, 0;
	@%p16 bra 	$L__BB3_16;
	sub.s32 	%r57, %r6, %r5;
	shl.b32 	%r58, %r57, 1;
	cvt.s64.s32 	%rd13, %r58;
	add.s64 	%rd14, %rd1, %rd13;
	ld.global.u8 	%rs8, [%rd14];
	setp.ne.s16 	%p17, %rs8, 48;
	@%p17 bra 	$L__BB3_16;
$L__BB3_15:
	mov.b16 	%rs9, 48;
	st.global.u8 	[%rd3], %rs9;
	atom.global.add.u32 	%r59, [%rd2+4], 1;
	atom.global.add.u32 	%r60, [%rd2], -1;
$L__BB3_16:
	bar.sync 	0;
	ret;

}
	// .globl	_Z15colocar_fichaEXPcPiS0_P17curandStateXORWOW
.visible .entry _Z15colocar_fichaEXPcPiS0_P17curandStateXORWOW(
	.param .u64 .ptr .align 1 _Z15colocar_fichaEXPcPiS0_P17curandStateXORWOW_param_0,
	.param .u64 .ptr .align 1 _Z15colocar_fichaEXPcPiS0_P17curandStateXORWOW_param_1,
	.param .u64 .ptr .align 1 _Z15colocar_fichaEXPcPiS0_P17curandStateXORWOW_param_2,
	.param .u64 .ptr .align 1 _Z15colocar_fichaEXPcPiS0_P17curandStateXORWOW_param_3
)
{
	.reg .pred 	%p<12>;
	.reg .b16 	%rs<14>;
	.reg .b32 	%r<49>;
	.reg .b32 	%f<6>;
	.reg .b64 	%rd<13>;
	.reg .b64 	%fd<2>;
	// demoted variable
	.shared .align 1 .b8 _ZZ15colocar_fichaEXPcPiS0_P17curandStateXORWOWE10tab_shared[20];
	ld.param.u64 	%rd4, [_Z15colocar_fichaEXPcPiS0_P17curandStateXORWOW_param_0];
	ld.param.u64 	%rd5, [_Z15colocar_fichaEXPcPiS0_P17curandStateXORWOW_param_1];
	ld.param.u64 	%rd6, [_Z15colocar_fichaEXPcPiS0_P17curandStateXORWOW_param_2];
	ld.param.u64 	%rd3, [_Z15colocar_fichaEXPcPiS0_P17curandStateXORWOW_param_3];
	cvta.to.global.u64 	%rd1, %rd6;
	cvta.to.global.u64 	%rd7, %rd4;
	cvta.to.global.u64 	%rd8, %rd5;
	mov.u32 	%r6, %tid.y;
	mov.u32 	%r7, %ntid.x;
	mov.u32 	%r8, %tid.x;
	mad.lo.s32 	%r9, %r6, %r7, %r8;
	shl.b32 	%r10, %r9, 1;
	mov.u32 	%r11, %ctaid.x;
	mad.lo.s32 	%r1, %r11, %r7, %r8;
	mov.u32 	%r12, %ctaid.y;
	mov.u32 	%r13, %ntid.y;
	mad.lo.s32 	%r14, %r12, %r13, %r6;
	ld.const.u32 	%r16, [dev_N];
	mad.lo.s32 	%r2, %r16, %r14, %r1;
	shl.b32 	%r17, %r2, 1;
	ld.global.u32 	%r18, [%rd8+4];
	ld.global.u32 	%r19, [%rd8];
	mad.lo.s32 	%r3, %r18, %r16, %r19;
	setp.gt.s32 	%p2, %r16, %r1;
	ld.const.u32 	%r20, [dev_M];
	setp.gt.s32 	%p3, %r20, %r14;
	and.pred  	%p1, %p2, %p3;
	cvt.s64.s32 	%rd9, %r17;
	add.s64 	%rd2, %rd7, %rd9;
	mov.u32 	%r22, _ZZ15colocar_fichaEXPcPiS0_P17curandStateXORWOWE10tab_shared;
	add.s32 	%r4, %r22, %r10;
	not.pred 	%p4, %p1;
	@%p4 bra 	$L__BB4_2;
	ld.global.u8 	%rs4, [%rd2];
	st.shared.u8 	[%r4], %rs4;
	ld.global.u8 	%rs13, [%rd2+1];
	bra.uni 	$L__BB4_3;
$L__BB4_2:
	mov.b16 	%rs13, 48;
	st.shared.u8 	[%r4], %rs13;
$L__BB4_3:
	st.shared.u8 	[%r4+1], %rs13;
	bar.sync 	0;
	@%p4 bra 	$L__BB4_14;
	setp.ne.s32 	%p6, %r2, %r3;
	@%p6 bra 	$L__BB4_13;
	ld.global.u32 	%r5, [%rd1+4];
	setp.eq.s32 	%p7, %r5, 6;
	@%p7 bra 	$L__BB4_10;
	setp.eq.s32 	%p8, %r5, 5;
	@%p8 bra 	$L__BB4_9;
	setp.ne.s32 	%p9, %r5, 0;
	@%p9 bra 	$L__BB4_11;
	ld.shared.s8 	%r26, [%r4];
	st.global.u32 	[%rd1+8], %r26;
	mov.b16 	%rs7, 48;
	st.shared.u8 	[%r4], %rs7;
	mov.b32 	%r27, 1;
	st.global.u32 	[%rd1+4], %r27;
	bra.uni 	$L__BB4_14;
$L__BB4_9:
	mov.b16 	%rs6, 66;
	st.shared.u8 	[%r4], %rs6;
	mov.b32 	%r25, 4;
	st.global.u32 	[%rd1+4], %r25;
	bra.uni 	$L__BB4_14;
$L__BB4_10:
	mov.b16 	%rs5, 84;
	st.shared.u8 	[%r4], %rs5;
	mov.b32 	%r24, 5;
	st.global.u32 	[%rd1+4], %r24;
	bra.uni 	$L__BB4_14;
$L__BB4_11:
	setp.lt.s32 	%p10, %r5, 7;
	@%p10 bra 	$L__BB4_14;
	mov.b16 	%rs8, 82;
	st.shared.u8 	[%r4], %rs8;
	cvta.to.global.u64 	%rd10, %rd3;
	mul.wide.s32 	%rd11, %r1, 48;
	add.s64 	%rd12, %rd10, %rd11;
	ld.global.v2.u32 	{%r28, %r29}, [%rd12];
	ld.global.v2.u32 	{%r30, %r31}, [%rd12+8];
	ld.global.v2.u32 	{%r32, %r33}, [%rd12+16];
	ld.global.v2.u32 	{%r34, %r35}, [%rd12+24];
	ld.global.f32 	%f1, [%rd12+32];
	ld.global.f64 	%fd1, [%rd12+40];
	shr.u32 	%r36, %r29, 2;
	xor.b32  	%r37, %r36, %r29;
	shl.b32 	%r38, %r33, 4;
	shl.b32 	%r39, %r37, 1;
	xor.b32  	%r40, %r38, %r39;
	xor.b32  	%r41, %r40, %r33;
	xor.b32  	%r42, %r41, %r37;
	add.s32 	%r43, %r28, 362437;
	add.s32 	%r44, %r42, %r43;
	cvt.rn.f32.u32 	%f2, %r44;
	fma.rn.f32 	%f3, %f2, 0f2F800000, 0f2F000000;
	ld.const.u32 	%r45, [dev_DIF];
	cvt.rn.f32.s32 	%f4, %r45;
	mul.f32 	%f5, %f3, %f4;
	cvt.rzi.s32.f32 	%r46, %f5;
	cvt.u16.u32 	%rs9, %r46;
	add.s16 	%rs10, %rs9, 1;
	st.shared.u8 	[%r4+1], %rs10;
	st.global.v2.u32 	[%rd12], {%r43, %r30};
	st.global.v2.u32 	[%rd12+8], {%r31, %r32};
	st.global.v2.u32 	[%rd12+16], {%r33, %r42};
	st.global.v2.u32 	[%rd12+24], {%r34, %r35};
	st.global.f32 	[%rd12+32], %f1;
	st.global.f64 	[%rd12+40], %fd1;
	ld.global.u32 	%r47, [%rd1+4];
	add.s32 	%r48, %r47, -1;
	st.global.u32 	[%rd1+4], %r48;
	bra.uni 	$L__BB4_14;
$L__BB4_13:
	atom.global.add.u32 	%r23, [%rd1], 1;
$L__BB4_14:
	bar.sync 	0;
	@%p4 bra 	$L__BB4_16;
	ld.shared.u8 	%rs11, [%r4];
	st.global.u8 	[%rd2], %rs11;
	ld.shared.u8 	%rs12, [%r4+1];
	st.global.u8 	[%rd2+1], %rs12;
$L__BB4_16:
	ret;

}
	// .globl	_Z14eliminar_bombaPcPiS0_i
.visible .entry _Z14eliminar_bombaPcPiS0_i(
	.param .u64 .ptr .align 1 _Z14eliminar_bombaPcPiS0_i_param_0,
	.param .u64 .ptr .align 1 _Z14eliminar_bombaPcPiS0_i_param_1,
	.param .u64 .ptr .align 1 _Z14eliminar_bombaPcPiS0_i_param_2,
	.param .u32 _Z14eliminar_bombaPcPiS0_i_param_3
)
{
	.reg .pred 	%p<10>;
	.reg .b16 	%rs<10>;
	.reg .b32 	%r<24>;
	.reg .b64 	%rd<9>;
	// demoted variable
	.shared .align 1 .b8 _ZZ14eliminar_bombaPcPiS0_iE10tab_shared[20];
	ld.param.u64 	%rd4, [_Z14eliminar_bombaPcPiS0_i_param_0];
	ld.param.u64 	%rd5, [_Z14eliminar_bombaPcPiS0_i_param_1];
	ld.param.u64 	%rd6, [_Z14eliminar_bombaPcPiS0_i_param_2];
	ld.param.u32 	%r4, [_Z14eliminar_bombaPcPiS0_i_param_3];
	cvta.to.global.u64 	%rd1, %rd6;
	cvta.to.global.u64 	%rd2, %rd5;
	cvta.to.global.u64 	%rd7, %rd4;
	mov.u32 	%r5, %tid.y;
	mov.u32 	%r6, %ntid.x;
	mov.u32 	%r7, %tid.x;
	mad.lo.s32 	%r8, %r5, %r6, %r7;
	shl.b32 	%r9, %r8, 1;
	mov.u32 	%r10, %ctaid.x;
	mad.lo.s32 	%r1, %r10, %r6, %r7;
	mov.u32 	%r11, %ctaid.y;
	mov.u32 	%r12, %ntid.y;
	mad.lo.s32 	%r13, %r11, %r12, %r5;
	ld.const.u32 	%r14, [dev_N];
	mad.lo.s32 	%r15, %r14, %r13, %r1;
	shl.b32 	%r16, %r15, 1;
	setp.gt.s32 	%p2, %r14, %r1;
	ld.const.u32 	%r17, [dev_M];
	setp.gt.s32 	%p3, %r17, %r13;
	and.pred  	%p1, %p2, %p3;
	cvt.s64.s32 	%rd8, %r16;
	add.s64 	%rd3, %rd7, %rd8;
	mov.u32 	%r19, _ZZ14eliminar_bombaPcPiS0_iE10tab_shared;
	add.s32 	%r3, %r19, %r9;
	not.pred 	%p4, %p1;
	@%p4 bra 	$L__BB5_2;
	ld.global.u8 	%rs4, [%rd3];
	st.shared.u8 	[%r3], %rs4;
	ld.global.u8 	%rs9, [%rd3+1];
	bra.uni 	$L__BB5_3;
$L__BB5_2:
	mov.b16 	%rs9, 48;
	st.shared.u8 	[%r3], %rs9;
$L__BB5_3:
	st.shared.u8 	[%r3+1], %rs9;
	bar.sync 	0;
	@%p4 bra 	$L__BB5_9;
	setp.ne.s32 	%p6, %r4, 0;
	@%p6 bra 	$L__BB5_7;
	ld.global.u32 	%r22, [%rd2+4];
	setp.ne.s32 	%p8, %r13, %r22;
	@%p8 bra 	$L__BB5_9;
	mov.b16 	%rs6, 48;
	st.shared.u8 	[%r3], %rs6;
	atom.global.add.u32 	%r23, [%rd1+4], 1;
	bra.uni 	$L__BB5_9;
$L__BB5_7:
	ld.global.u32 	%r20, [%rd2];
	setp.ne.s32 	%p7, %r1, %r20;
	@%p7 bra 	$L__BB5_9;
	mov.b16 	%rs5, 48;
	st.shared.u8 	[%r3], %rs5;
	atom.global.add.u32 	%r21, [%rd1+4], 1;
$L__BB5_9:
	bar.sync 	0;
	@%p4 bra 	$L__BB5_11;
	ld.shared.u8 	%rs7, [%r3];
	st.global.u8 	[%rd3], %rs7;
	ld.shared.u8 	%rs8, [%r3+1];
	st.global.u8 	[%rd3+1], %rs8;
$L__BB5_11:
	ret;

}
	// .globl	_Z12eliminar_tntPcPiS0_
.visible .entry _Z12eliminar_tntPcPiS0_(
	.param .u64 .ptr .align 1 _Z12eliminar_tntPcPiS0__param_0,
	.param .u64 .ptr .align 1 _Z12eliminar_tntPcPiS0__param_1,
	.param .u64 .ptr .align 1 _Z12eliminar_tntPcPiS0__param_2
)
{
	.reg .pred 	%p<35>;
	.reg .b16 	%rs<9>;
	.reg .b32 	%r<56>;
	.reg .b32 	%f<2>;
	.reg .b64 	%rd<9>;
	.reg .b64 	%fd<39>;
	// demoted variable
	.shared .align 1 .b8 _ZZ12eliminar_tntPcPiS0_E10tab_shared[20];
	ld.param.u64 	%rd3, [_Z12eliminar_tntPcPiS0__param_0];
	ld.param.u64 	%rd5, [_Z12eliminar_tntPcPiS0__param_1];
	ld.param.u64 	%rd4, [_Z12eliminar_tntPcPiS0__param_2];
	cvta.to.global.u64 	%rd1, %rd5;
	mov.u32 	%r11, %tid.y;
	mov.u32 	%r12, %ntid.x;
	mov.u32 	%r13, %tid.x;
	mad.lo.s32 	%r1, %r11, %r12, %r13;
	mov.u32 	%r14, %ctaid.x;
	mad.lo.s32 	%r2, %r14, %r12, %r13;
	mov.u32 	%r15, %ctaid.y;
	mov.u32 	%r16, %ntid.y;
	mad.lo.s32 	%r3, %r15, %r16, %r11;
	ld.const.u32 	%r4, [dev_N];
	cvt.rn.f64.s32 	%fd15, %r2;
	ld.global.u32 	%r17, [%rd1];
	cvt.rn.f64.s32 	%fd16, %r17;
	sub.f64 	%fd1, %fd15, %fd16;
	{
	.reg .b32 %temp; 
	mov.b64 	{%temp, %r5}, %fd1;
	}
	mov.f64 	%fd17, 0d4000000000000000;
	{
	.reg .b32 %temp; 
	mov.b64 	{%temp, %r18}, %fd17;
	}
	and.b32  	%r7, %r18, 2146435072;
	setp.eq.s32 	%p2, %r7, 1062207488;
	abs.f64 	%fd2, %fd1;
	{ // callseq 10, 0
	.param .b64 param0;
	st.param.f64 	[param0], %fd2;
	.param .b64 retval0;
	call.uni (retval0), 
	__internal_accurate_pow, 
	(
	param0
	);
	ld.param.f64 	%fd18, [retval0];
	} // callseq 10
	setp.lt.s32 	%p3, %r5, 0;
	neg.f64 	%fd20, %fd18;
	selp.f64 	%fd21, %fd20, %fd18, %p2;
	selp.f64 	%fd36, %fd21, %fd18, %p3;
	setp.neu.f64 	%p4, %fd1, 0d0000000000000000;
	@%p4 bra 	$L__BB6_2;
	setp.eq.s32 	%p5, %r7, 1062207488;
	selp.b32 	%r19, %r5, 0, %p5;
	setp.lt.s32 	%p6, %r18, 0;
	or.b32  	%r20, %r19, 2146435072;
	selp.b32 	%r21, %r20, %r19, %p6;
	mov.b32 	%r22, 0;
	mov.b64 	%fd36, {%r22, %r21};
$L__BB6_2:
	add.f64 	%fd22, %fd1, 0d4000000000000000;
	{
	.reg .b32 %temp; 
	mov.b64 	{%temp, %r23}, %fd22;
	}
	and.b32  	%r24, %r23, 2146435072;
	setp.ne.s32 	%p7, %r24, 2146435072;
	setp.neu.f64 	%p8, %fd2, 0d7FF0000000000000;
	or.pred  	%p9, %p8, %p7;
	@%p9 bra 	$L__BB6_4;
	setp.lt.s32 	%p10, %r5, 0;
	setp.eq.s32 	%p11, %r7, 1062207488;
	setp.lt.s32 	%p12, %r18, 0;
	selp.b32 	%r26, 0, 2146435072, %p12;
	and.b32  	%r27, %r18, 2147483647;
	setp.ne.s32 	%p13, %r27, 1071644672;
	or.b32  	%r28, %r26, -2147483648;
	selp.b32 	%r29, %r28, %r26, %p13;
	selp.b32 	%r30, %r29, %r26, %p11;
	selp.b32 	%r31, %r30, %r26, %p10;
	mov.b32 	%r32, 0;
	mov.b64 	%fd36, {%r32, %r31};
$L__BB6_4:
	setp.eq.s32 	%p14, %r7, 1062207488;
	setp.eq.f64 	%p15, %fd1, 0d3FF0000000000000;
	selp.f64 	%fd23, 0d3FF0000000000000, %fd36, %p15;
	cvt.rn.f32.f64 	%f1, %fd23;
	cvt.rn.f64.u32 	%fd24, %r3;
	ld.global.u32 	%r34, [%rd1+4];
	cvt.rn.f64.s32 	%fd25, %r34;
	sub.f64 	%fd8, %fd24, %fd25;
	{
	.reg .b32 %temp; 
	mov.b64 	{%temp, %r8}, %fd8;
	}
	abs.f64 	%fd9, %fd8;
	{ // callseq 11, 0
	.param .b64 param0;
	st.param.f64 	[param0], %fd9;
	.param .b64 retval0;
	call.uni (retval0), 
	__internal_accurate_pow, 
	(
	param0
	);
	ld.param.f64 	%fd26, [retval0];
	} // callseq 11
	setp.lt.s32 	%p16, %r8, 0;
	neg.f64 	%fd28, %fd26;
	selp.f64 	%fd29, %fd28, %fd26, %p14;
	selp.f64 	%fd38, %fd29, %fd26, %p16;
	setp.neu.f64 	%p17, %fd8, 0d0000000000000000;
	@%p17 bra 	$L__BB6_6;
	setp.eq.s32 	%p18, %r7, 1062207488;
	selp.b32 	%r35, %r8, 0, %p18;
	setp.lt.s32 	%p19, %r18, 0;
	or.b32  	%r36, %r35, 2146435072;
	selp.b32 	%r37, %r36, %r35, %p19;
	mov.b32 	%r38, 0;
	mov.b64 	%fd38, {%r38, %r37};
$L__BB6_6:
	add.f64 	%fd30, %fd8, 0d4000000000000000;
	{
	.reg .b32 %temp; 
	mov.b64 	{%temp, %r39}, %fd30;
	}
	and.b32  	%r40, %r39, 2146435072;
	setp.ne.s32 	%p20, %r40, 2146435072;
	setp.neu.f64 	%p21, %fd9, 0d7FF0000000000000;
	or.pred  	%p22, %p21, %p20;
	@%p22 bra 	$L__BB6_8;
	setp.lt.s32 	%p23, %r8, 0;
	setp.eq.s32 	%p24, %r7, 1062207488;
	setp.lt.s32 	%p25, %r18, 0;
	selp.b32 	%r42, 0, 2146435072, %p25;
	and.b32  	%r43, %r18, 2147483647;
	setp.ne.s32 	%p26, %r43, 1071644672;
	or.b32  	%r44, %r42, -2147483648;
	selp.b32 	%r45, %r44, %r42, %p26;
	selp.b32 	%r46, %r45, %r42, %p24;
	selp.b32 	%r47, %r46, %r42, %p23;
	mov.b32 	%r48, 0;
	mov.b64 	%fd38, {%r48, %r47};
$L__BB6_8:
	setp.eq.f64 	%p27, %fd8, 0d3FF0000000000000;
	selp.f64 	%fd31, 0d3FF0000000000000, %fd38, %p27;
	cvt.f64.f32 	%fd32, %f1;
	add.f64 	%fd33, %fd31, %fd32;
	sqrt.rn.f64 	%fd34, %fd33;
	cvt.rzi.s32.f64 	%r9, %fd34;
	setp.gt.s32 	%p28, %r4, %r2;
	ld.const.u32 	%r49, [dev_M];
	setp.gt.s32 	%p29, %r49, %r3;
	and.pred  	%p1, %p28, %p29;
	mad.lo.s32 	%r51, %r4, %r3, %r2;
	shl.b32 	%r52, %r51, 1;
	cvt.s64.s32 	%rd6, %r52;
	cvta.to.global.u64 	%rd7, %rd3;
	add.s64 	%rd2, %rd7, %rd6;
	shl.b32 	%r53, %r1, 1;
	mov.u32 	%r54, _ZZ12eliminar_tntPcPiS0_E10tab_shared;
	add.s32 	%r10, %r54, %r53;
	not.pred 	%p30, %p1;
	@%p30 bra 	$L__BB6_10;
	ld.global.u8 	%rs4, [%rd2];
	st.shared.u8 	[%r10], %rs4;
	ld.global.u8 	%rs8, [%rd2+1];
	bra.uni 	$L__BB6_11;
$L__BB6_10:
	mov.b16 	%rs8, 48;
	st.shared.u8 	[%r10], %rs8;
$L__BB6_11:
	st.shared.u8 	[%r10+1], %rs8;
	bar.sync 	0;
	setp.gt.s32 	%p31, %r9, 4;
	or.pred  	%p33, %p30, %p31;
	@%p33 bra 	$L__BB6_13;
	mov.b16 	%rs5, 48;
	st.shared.u8 	[%r10], %rs5;
	cvta.to.global.u64 	%rd8, %rd4;
	atom.global.add.u32 	%r55, [%rd8+4], 1;
$L__BB6_13:
	bar.sync 	0;
	@%p30 bra 	$L__BB6_15;
	ld.shared.u8 	%rs6, [%r10];
	st.global.u8 	[%rd2], %rs6;
	ld.shared.u8 	%rs7, [%r10+1];
	st.global.u8 	[%rd2+1], %rs7;
$L__BB6_15:
	ret;

}
	// .globl	_Z21eliminar_rompecabezasPcPiS0_
.visible .entry _Z21eliminar_rompecabezasPcPiS0_(
	.param .u64 .ptr .align 1 _Z21eliminar_rompecabezasPcPiS0__param_0,
	.param .u64 .ptr .align 1 _Z21eliminar_rompecabezasPcPiS0__param_1,
	.param .u64 .ptr .align 1 _Z21eliminar_rompecabezasPcPiS0__param_2
)
{
	.reg .pred 	%p<10>;
	.reg .b16 	%rs<12>;
	.reg .b32 	%r<24>;
	.reg .b64 	%rd<11>;
	// demoted variable
	.shared .align 1 .b8 _ZZ21eliminar_rompecabezasPcPiS0_E10tab_shared[20];
	ld.param.u64 	%rd3, [_Z21eliminar_rompecabezasPcPiS0__param_0];
	ld.param.u64 	%rd4, [_Z21eliminar_rompecabezasPcPiS0__param_1];
	ld.param.u64 	%rd2, [_Z21eliminar_rompecabezasPcPiS0__param_2];
	cvta.to.global.u64 	%rd5, %rd3;
	cvta.to.global.u64 	%rd6, %rd4;
	mov.u32 	%r4, %tid.y;
	mov.u32 	%r5, %ntid.x;
	mov.u32 	%r6, %tid.x;
	mad.lo.s32 	%r7, %r4, %r5, %r6;
	shl.b32 	%r8, %r7, 1;
	mov.u32 	%r9, %ctaid.x;
	mad.lo.s32 	%r10, %r9, %r5, %r6;
	mov.u32 	%r11, %ctaid.y;
	mov.u32 	%r12, %ntid.y;
	mad.lo.s32 	%r13, %r11, %r12, %r4;
	ld.const.u32 	%r15, [dev_N];
	mad.lo.s32 	%r16, %r15, %r13, %r10;
	shl.b32 	%r1, %r16, 1;
	ld.global.u32 	%r17, [%rd6+4];
	ld.global.u32 	%r18, [%rd6];
	mad.lo.s32 	%r19, %r17, %r15, %r18;
	shl.b32 	%r2, %r19, 1;
	cvt.s64.s32 	%rd7, %r2;
	add.s64 	%rd8, %rd5, %rd7;
	ld.global.u8 	%rs1, [%rd8+1];
	setp.gt.s32 	%p2, %r15, %r10;
	ld.const.u32 	%r20, [dev_M];
	setp.gt.s32 	%p3, %r20, %r13;
	and.pred  	%p1, %p2, %p3;
	cvt.s64.s32 	%rd9, %r1;
	add.s64 	%rd1, %rd5, %rd9;
	mov.u32 	%r22, _ZZ21eliminar_rompecabezasPcPiS0_E10tab_shared;
	add.s32 	%r3, %r22, %r8;
	not.pred 	%p4, %p1;
	@%p4 bra 	$L__BB7_2;
	ld.global.u8 	%rs5, [%rd1];
	st.shared.u8 	[%r3], %rs5;
	ld.global.u8 	%rs11, [%rd1+1];
	bra.uni 	$L__BB7_3;
$L__BB7_2:
	mov.b16 	%rs11, 48;
	st.shared.u8 	[%r3], %rs11;
$L__BB7_3:
	st.shared.u8 	[%r3+1], %rs11;
	bar.sync 	0;
	bar.sync 	0;
	@%p4 bra 	$L__BB7_6;
	ld.shared.u8 	%rs6, [%r3];
	setp.ne.s16 	%p6, %rs6, %rs1;
	setp.ne.s32 	%p7, %r1, %r2;
	and.pred  	%p8, %p6, %p7;
	@%p8 bra 	$L__BB7_6;
	mov.b16 	%rs8, 48;
	st.shared.u8 	[%r3], %rs8;
	cvta.to.global.u64 	%rd10, %rd2;
	atom.global.add.u32 	%r23, [%rd10+4], 1;
$L__BB7_6:
	bar.sync 	0;
	@%p4 bra 	$L__BB7_8;
	ld.shared.u8 	%rs9, [%r3];
	st.global.u8 	[%rd1], %rs9;
	ld.shared.u8 	%rs10, [%r3+1];
	st.global.u8 	[%rd1+1], %rs10;
$L__BB7_8:
	ret;

}
.func  (.param .b64 func_retval0) __internal_accurate_pow(
	.param .b64 __internal_accurate_pow_param_0
)
{
	.reg .pred 	%p<8>;
	.reg .b32 	%r<49>;
	.reg .b32 	%f<3>;
	.reg .b64 	%fd<109>;

	ld.param.f64 	%fd10, [__internal_accurate_pow_param_0];
	{
	.reg .b32 %temp; 
	mov.b64 	{%temp, %r46}, %fd10;
	}
	{
	.reg .b32 %temp; 
	mov.b64 	{%r45, %temp}, %fd10;
	}
	shr.u32 	%r47, %r46, 20;
	setp.gt.u32 	%p1, %r46, 1048575;
	@%p1 bra 	$L__BB8_2;
	mul.f64 	%fd11, %fd10, 0d4350000000000000;
	{
	.reg .b32 %temp; 
	mov.b64 	{%temp, %r46}, %fd11;
	}
	{
	.reg .b32 %temp; 
	mov.b64 	{%r45, %temp}, %fd11;
	}
	shr.u32 	%r16, %r46, 20;
	add.s32 	%r47, %r16, -54;
$L__BB8_2:
	add.s32 	%r48, %r47, -1023;
	and.b32  	%r17, %r46, -2146435073;
	or.b32  	%r18, %r17, 1072693248;
	mov.b64 	%fd107, {%r45, %r18};
	setp.lt.u32 	%p2, %r18, 1073127583;
	@%p2 bra 	$L__BB8_4;
	{
	.reg .b32 %temp; 
	mov.b64 	{%r19, %temp}, %fd107;
	}
	{
	.reg .b32 %temp; 
	mov.b64 	{%temp, %r20}, %fd107;
	}
	add.s32 	%r21, %r20, -1048576;
	mov.b64 	%fd107, {%r19, %r21};
	add.s32 	%r48, %r47, -1022;
$L__BB8_4:
	add.f64 	%fd12, %fd107, 0dBFF0000000000000;
	add.f64 	%fd13, %fd107, 0d3FF0000000000000;
	rcp.approx.ftz.f64 	%fd14, %fd13;
	neg.f64 	%fd15, %fd13;
	fma.rn.f64 	%fd16, %fd15, %fd14, 0d3FF0000000000000;
	fma.rn.f64 	%fd17, %fd16, %fd16, %fd16;
	fma.rn.f64 	%fd18, %fd17, %fd14, %fd14;
	mul.f64 	%fd19, %fd12, %fd18;
	fma.rn.f64 	%fd20, %fd12, %fd18, %fd19;
	mul.f64 	%fd21, %fd20, %fd20;
	fma.rn.f64 	%fd22, %fd21, 0d3EB0F5FF7D2CAFE2, 0d3ED0F5D241AD3B5A;
	fma.rn.f64 	%fd23, %fd22, %fd21, 0d3EF3B20A75488A3F;
	fma.rn.f64 	%fd24, %fd23, %fd21, 0d3F1745CDE4FAECD5;
	fma.rn.f64 	%fd25, %fd24, %fd21, 0d3F3C71C7258A578B;
	fma.rn.f64 	%fd26, %fd25, %fd21, 0d3F6249249242B910;
	fma.rn.f64 	%fd27, %fd26, %fd21, 0d3F89999999999DFB;
	sub.f64 	%fd28, %fd12, %fd20;
	add.f64 	%fd29, %fd28, %fd28;
	neg.f64 	%fd30, %fd20;
	fma.rn.f64 	%fd31, %fd30, %fd12, %fd29;
	mul.f64 	%fd32, %fd18, %fd31;
	fma.rn.f64 	%fd33, %fd21, %fd27, 0d3FB5555555555555;
	mov.f64 	%fd34, 0d3FB5555555555555;
	sub.f64 	%fd35, %fd34, %fd33;
	fma.rn.f64 	%fd36, %fd21, %fd27, %fd35;
	add.f64 	%fd37, %fd36, 0dBC46A4CB00B9E7B0;
	add.f64 	%fd38, %fd33, %fd37;
	sub.f64 	%fd39, %fd33, %fd38;
	add.f64 	%fd40, %fd37, %fd39;
	mul.rn.f64 	%fd41, %fd20, %fd20;
	neg.f64 	%fd42, %fd41;
	fma.rn.f64 	%fd43, %fd20, %fd20, %fd42;
	{
	.reg .b32 %temp; 
	mov.b64 	{%r22, %temp}, %fd32;
	}
	{
	.reg .b32 %temp; 
	mov.b64 	{%temp, %r23}, %fd32;
	}
	add.s32 	%r24, %r23, 1048576;
	mov.b64 	%fd44, {%r22, %r24};
	fma.rn.f64 	%fd45, %fd20, %fd44, %fd43;
	mul.rn.f64 	%fd46, %fd41, %fd20;
	neg.f64 	%fd47, %fd46;
	fma.rn.f64 	%fd48, %fd41, %fd20, %fd47;
	fma.rn.f64 	%fd49, %fd41, %fd32, %fd48;
	fma.rn.f64 	%fd50, %fd45, %fd20, %fd49;
	mul.rn.f64 	%fd51, %fd38, %fd46;
	neg.f64 	%fd52, %fd51;
	fma.rn.f64 	%fd53, %fd38, %fd46, %fd52;
	fma.rn.f64 	%fd54, %fd38, %fd50, %fd53;
	fma.rn.f64 	%fd55, %fd40, %fd46, %fd54;
	add.f64 	%fd56, %fd51, %fd55;
	sub.f64 	%fd57, %fd51, %fd56;
	add.f64 	%fd58, %fd55, %fd57;
	add.f64 	%fd59, %fd20, %fd56;
	sub.f64 	%fd60, %fd20, %fd59;
	add.f64 	%fd61, %fd56, %fd60;
	add.f64 	%fd62, %fd58, %fd61;
	add.f64 	%fd63, %fd32, %fd62;
	add.f64 	%fd64, %fd59, %fd63;
	sub.f64 	%fd65, %fd59, %fd64;
	add.f64 	%fd66, %fd63, %fd65;
	xor.b32  	%r25, %r48, -2147483648;
	mov.b32 	%r26, 1127219200;
	mov.b64 	%fd67, {%r25, %r26};
	mov.b32 	%r27, -2147483648;
	mov.b64 	%fd68, {%r27, %r26};
	sub.f64 	%fd69, %fd67, %fd68;
	fma.rn.f64 	%fd70, %fd69, 0d3FE62E42FEFA39EF, %fd64;
	fma.rn.f64 	%fd71, %fd69, 0dBFE62E42FEFA39EF, %fd70;
	sub.f64 	%fd72, %fd71, %fd64;
	sub.f64 	%fd73, %fd66, %fd72;
	fma.rn.f64 	%fd74, %fd69, 0d3C7ABC9E3B39803F, %fd73;
	add.f64 	%fd75, %fd70, %fd74;
	sub.f64 	%fd76, %fd70, %fd75;
	add.f64 	%fd77, %fd74, %fd76;
	mov.f64 	%fd78, 0d4000000000000000;
	{
	.reg .b32 %temp; 
	mov.b64 	{%temp, %r28}, %fd78;
	}
	{
	.reg .b32 %temp; 
	mov.b64 	{%r29, %temp}, %fd78;
	}
	shl.b32 	%r30, %r28, 1;
	setp.gt.u32 	%p3, %r30, -33554433;
	and.b32  	%r31, %r28, -15728641;
	selp.b32 	%r32, %r31, %r28, %p3;
	mov.b64 	%fd79, {%r29, %r32};
	mul.rn.f64 	%fd80, %fd75, %fd79;
	neg.f64 	%fd81, %fd80;
	fma.rn.f64 	%fd82, %fd75, %fd79, %fd81;
	fma.rn.f64 	%fd83, %fd77, %fd79, %fd82;
	add.f64 	%fd4, %fd80, %fd83;
	sub.f64 	%fd84, %fd80, %fd4;
	add.f64 	%fd5, %fd83, %fd84;
	fma.rn.f64 	%fd85, %fd4, 0d3FF71547652B82FE, 0d4338000000000000;
	{
	.reg .b32 %temp; 
	mov.b64 	{%r13, %temp}, %fd85;
	}
	mov.f64 	%fd86, 0dC338000000000000;
	add.rn.f64 	%fd87, %fd85, %fd86;
	fma.rn.f64 	%fd88, %fd87, 0dBFE62E42FEFA39EF, %fd4;
	fma.rn.f64 	%fd89, %fd87, 0dBC7ABC9E3B39803F, %fd88;
	fma.rn.f64 	%fd90, %fd89, 0d3E5ADE1569CE2BDF, 0d3E928AF3FCA213EA;
	fma.rn.f64 	%fd91, %fd90, %fd89, 0d3EC71DEE62401315;
	fma.rn.f64 	%fd92, %fd91, %fd89, 0d3EFA01997C89EB71;
	fma.rn.f64 	%fd93, %fd92, %fd89, 0d3F2A01A014761F65;
	fma.rn.f64 	%fd94, %fd93, %fd89, 0d3F56C16C1852B7AF;
	fma.rn.f64 	%fd95, %fd94, %fd89, 0d3F81111111122322;
	fma.rn.f64 	%fd96, %fd95, %fd89, 0d3FA55555555502A1;
	fma.rn.f64 	%fd97, %fd96, %fd89, 0d3FC5555555555511;
	fma.rn.f64 	%fd98, %fd97, %fd89, 0d3FE000000000000B;
	fma.rn.f64 	%fd99, %fd98, %fd89, 0d3FF0000000000000;
	fma.rn.f64 	%fd100, %fd99, %fd89, 0d3FF0000000000000;
	{
	.reg .b32 %temp; 
	mov.b64 	{%r14, %temp}, %fd100;
	}
	{
	.reg .b32 %temp; 
	mov.b64 	{%temp, %r15}, %fd100;
	}
	shl.b32 	%r33, %r13, 20;
	add.s32 	%r34, %r33, %r15;
	mov.b64 	%fd108, {%r14, %r34};
	{
	.reg .b32 %temp; 
	mov.b64 	{%temp, %r35}, %fd4;
	}
	mov.b32 	%f2, %r35;
	abs.f32 	%f1, %f2;
	setp.lt.f32 	%p4, %f1, 0f4086232B;
	@%p4 bra 	$L__BB8_7;
	setp.lt.f64 	%p5, %fd4, 0d0000000000000000;
	add.f64 	%fd101, %fd4, 0d7FF0000000000000;
	selp.f64 	%fd108, 0d0000000000000000, %fd101, %p5;
	setp.geu.f32 	%p6, %f1, 0f40874800;
	@%p6 bra 	$L__BB8_7;
	shr.u32 	%r36, %r13, 31;
	add.s32 	%r37, %r13, %r36;
	shr.s32 	%r38, %r37, 1;
	shl.b32 	%r39, %r38, 20;
	add.s32 	%r40, %r15, %r39;
	mov.b64 	%fd102, {%r14, %r40};
	sub.s32 	%r41, %r13, %r38;
	shl.b32 	%r42, %r41, 20;
	add.s32 	%r43, %r42, 1072693248;
	mov.b32 	%r44, 0;
	mov.b64 	%fd103, {%r44, %r43};
	mul.f64 	%fd108, %fd103, %fd102;
$L__BB8_7:
	abs.f64 	%fd104, %fd108;
	setp.eq.f64 	%p7, %fd104, 0d7FF0000000000000;
	fma.rn.f64 	%fd105, %fd108, %fd5, %fd108;
	selp.f64 	%fd106, %fd108, %fd105, %p7;
	st.param.f64 	[func_retval0], %fd106;
	ret;

}


// ===== COMPILED SASS (sm_100) =====

	.target	sm_100

	.elftype	@"ET_EXEC"


//--------------------- .note.nv.tkinfo           --------------------------
	.section	.note.nv.tkinfo,"",@"SHT_NOTE"
	.sectionflags	@"SHF_NOTE_NV_TKINFO"
	.tkinfo
        /*0018*/ 	.word	0x00000002
        /*0030*/ 	.string	""
        /*0030*/ 	.string	"ptxas"
        /*0030*/ 	.string	"Cuda compilation tools, release 13.0, V13.0.88"
        /*0030*/ 	.string	"Build cuda_13.0.r13.0/compiler.36424714_0"
        /*0030*/ 	.string	"-arch sm_100 -m 64 "



//--------------------- .note.nv.cuinfo           --------------------------
	.section	.note.nv.cuinfo,"",@"SHT_NOTE"
	.sectionflags	@"SHF_NOTE_NV_CUINFO"
        /*0018*/ 	.short	0x0002
        /*001a*/ 	.short	0x0064
        /*001c*/ 	.short	0x0082
	.zero		2


//--------------------- .nv.info                  --------------------------
	.section	.nv.info,"",@"SHT_CUDA_INFO"
	.align	4


	//----- nvinfo : EIATTR_REGCOUNT
	.align		4
        /*0000*/ 	.byte	0x04, 0x2f
        /*0002*/ 	.short	(.L_14 - .L_13)
	.align		4
.L_13:
        /*0004*/ 	.word	index@(_Z12setup_kernelP17curandStateXORWOWm)
        /*0008*/ 	.word	0x0000001f


	//----- nvinfo : EIATTR_FRAME_SIZE
	.align		4
.L_14:
        /*000c*/ 	.byte	0x04, 0x11
        /*000e*/ 	.short	(.L_16 - .L_15)
	.align		4
.L_15:
        /*0010*/ 	.word	index@(_Z12setup_kernelP17curandStateXORWOWm)
        /*0014*/ 	.word	0x00000000


	//----- nvinfo : EIATTR_REGCOUNT
	.align		4
.L_16:
        /*0018*/ 	.byte	0x04, 0x2f
        /*001a*/ 	.short	(.L_18 - .L_17)
	.align		4
.L_17:
        /*001c*/ 	.word	index@(_Z14generar_fichasPcP17curandStateXORWOWPi)
        /*0020*/ 	.word	0x00000018


	//----- nvinfo : EIATTR_FRAME_SIZE
	.align		4
.L_18:
        /*0024*/ 	.byte	0x04, 0x11
        /*0026*/ 	.short	(.L_20 - .L_19)
	.align		4
.L_19:
        /*0028*/ 	.word	index@(_Z14generar_fichasPcP17curandStateXORWOWPi)
        /*002c*/ 	.word	0x00000000


	//----- nvinfo : EIATTR_REGCOUNT
	.align		4
.L_20:
        /*0030*/ 	.byte	0x04, 0x2f
        /*0032*/ 	.short	(.L_22 - .L_21)
	.align		4
.L_21:
        /*0034*/ 	.word	index@(_Z12bajar_fichasPc)
        /*0038*/ 	.word	0x00000010


	//----- nvinfo : EIATTR_FRAME_SIZE
	.align		4
.L_22:
        /*003c*/ 	.byte	0x04, 0x11
        /*003e*/ 	.short	(.L_24 - .L_23)
	.align		4
.L_23:
        /*0040*/ 	.word	index@(_Z12bajar_fichasPc)
        /*0044*/ 	.word	0x00000000


	//----- nvinfo : EIATTR_REGCOUNT
	.align		4
.L_24:
        /*0048*/ 	.byte	0x04, 0x2f
        /*004a*/ 	.short	(.L_26 - .L_25)
	.align		4
.L_25:
        /*004c*/ 	.word	index@(_Z15eliminar_fichasPcPiS0_)
        /*0050*/ 	.word	0x0000001e


	//----- nvinfo : EIATTR_FRAME_SIZE
	.align		4
.L_26:
        /*0054*/ 	.byte	0x04, 0x11
        /*0056*/ 	.short	(.L_28 - .L_27)
	.align		4
.L_27:
        /*0058*/ 	.word	index@(_Z15eliminar_fichasPcPiS0_)
        /*005c*/ 	.word	0x00000008


	//----- nvinfo : EIATTR_REGCOUNT
	.align		4
.L_28:
        /*0060*/ 	.byte	0x04, 0x2f
        /*0062*/ 	.short	(.L_30 - .L_29)
	.align		4
.L_29:
        /*0064*/ 	.word	index@(_Z15colocar_fichaEXPcPiS0_P17curandStateXORWOW)
        /*0068*/ 	.word	0x0000001a


	//----- nvinfo : EIATTR_FRAME_SIZE
	.align		4
.L_30:
        /*006c*/ 	.byte	0x04, 0x11
        /*006e*/ 	.short	(.L_32 - .L_31)
	.align		4
.L_31:
        /*0070*/ 	.word	index@(_Z15colocar_fichaEXPcPiS0_P17curandStateXORWOW)
        /*0074*/ 	.word	0x00000000


	//----- nvinfo : EIATTR_REGCOUNT
	.align		4
.L_32:
        /*0078*/ 	.byte	0x04, 0x2f
        /*007a*/ 	.short	(.L_34 - .L_33)
	.align		4
.L_33:
        /*007c*/ 	.word	index@(_Z14eliminar_bombaPcPiS0_i)
        /*0080*/ 	.word	0x0000000e


	//----- nvinfo : EIATTR_FRAME_SIZE
	.align		4
.L_34:
        /*0084*/ 	.byte	0x04, 0x11
        /*0086*/ 	.short	(.L_36 - .L_35)
	.align		4
.L_35:
        /*0088*/ 	.word	index@(_Z14eliminar_bombaPcPiS0_i)
        /*008c*/ 	.word	0x00000000


	//----- nvinfo : EIATTR_REGCOUNT
	.align		4
.L_36:
        /*0090*/ 	.byte	0x04, 0x2f
        /*0092*/ 	.short	(.L_38 - .L_37)
	.align		4
.L_37:
        /*0094*/ 	.word	index@(_Z12eliminar_tntPcPiS0_)
        /*0098*/ 	.word	0x0000001e


	//----- nvinfo : EIATTR_FRAME_SIZE
	.align		4
.L_38:
        /*009c*/ 	.byte	0x04, 0x11
        /*009e*/ 	.short	(.L_40 - .L_39)
	.align		4
.L_39:
        /*00a0*/ 	.word	index@($_Z12eliminar_tntPcPiS0_$__internal_accurate_pow)
        /*00a4*/ 	.word	0x00000000


	//----- nvinfo : EIATTR_FRAME_SIZE
	.align		4
.L_40:
        /*00a8*/ 	.byte	0x04, 0x11
        /*00aa*/ 	.short	(.L_42 - .L_41)
	.align		4
.L_41:
        /*00ac*/ 	.word	index@($__internal_0_$__cuda_sm20_dsqrt_rn_f64_mediumpath_v1)
        /*00b0*/ 	.word	0x00000000


	//----- nvinfo : EIATTR_FRAME_SIZE
	.align		4
.L_42:
        /*00b4*/ 	.byte	0x04, 0x11
        /*00b6*/ 	.short	(.L_44 - .L_43)
	.align		4
.L_43:
        /*00b8*/ 	.word	index@(_Z12eliminar_tntPcPiS0_)
        /*00bc*/ 	.word	0x00000000


	//----- nvinfo : EIATTR_REGCOUNT
	.align		4
.L_44:
        /*00c0*/ 	.byte	0x04, 0x2f
        /*00c2*/ 	.short	(.L_46 - .L_45)
	.align		4
.L_45:
        /*00c4*/ 	.word	index@(_Z21eliminar_rompecabezasPcPiS0_)
        /*00c8*/ 	.word	0x00000012


	//----- nvinfo : EIATTR_FRAME_SIZE
	.align		4
.L_46:
        /*00cc*/ 	.byte	0x04, 0x11
        /*00ce*/ 	.short	(.L_48 - .L_47)
	.align		4
.L_47:
        /*00d0*/ 	.word	index@(_Z21eliminar_rompecabezasPcPiS0_)
        /*00d4*/ 	.word	0x00000000


	//----- nvinfo : EIATTR_MIN_STACK_SIZE
	.align		4
.L_48:
        /*00d8*/ 	.byte	0x04, 0x12
        /*00da*/ 	.short	(.L_50 - .L_49)
	.align		4
.L_49:
        /*00dc*/ 	.word	index@(_Z21eliminar_rompecabezasPcPiS0_)
        /*00e0*/ 	.word	0x00000000


	//----- nvinfo : EIATTR_MIN_STACK_SIZE
	.align		4
.L_50:
        /*00e4*/ 	.byte	0x04, 0x12
        /*00e6*/ 	.short	(.L_52 - .L_51)
	.align		4
.L_51:
        /*00e8*/ 	.word	index@(_Z12eliminar_tntPcPiS0_)
        /*00ec*/ 	.word	0x00000000


	//----- nvinfo : EIATTR_MIN_STACK_SIZE
	.align		4
.L_52:
        /*00f0*/ 	.byte	0x04, 0x12
        /*00f2*/ 	.short	(.L_54 - .L_53)
	.align		4
.L_53:
        /*00f4*/ 	.word	index@(_Z14eliminar_bombaPcPiS0_i)
        /*00f8*/ 	.word	0x00000000


	//----- nvinfo : EIATTR_MIN_STACK_SIZE
	.align		4
.L_54:
        /*00fc*/ 	.byte	0x04, 0x12
        /*00fe*/ 	.short	(.L_56 - .L_55)
	.align		4
.L_55:
        /*0100*/ 	.word	index@(_Z15colocar_fichaEXPcPiS0_P17curandStateXORWOW)
        /*0104*/ 	.word	0x00000000


	//----- nvinfo : EIATTR_MIN_STACK_SIZE
	.align		4
.L_56:
        /*0108*/ 	.byte	0x04, 0x12
        /*010a*/ 	.short	(.L_58 - .L_57)
	.align		4
.L_57:
        /*010c*/ 	.word	index@(_Z15eliminar_fichasPcPiS0_)
        /*0110*/ 	.word	0x00000008


	//----- nvinfo : EIATTR_MIN_STACK_SIZE
	.align		4
.L_58:
        /*0114*/ 	.byte	0x04, 0x12
        /*0116*/ 	.short	(.L_60 - .L_59)
	.align		4
.L_59:
        /*0118*/ 	.word	index@(_Z12bajar_fichasPc)
        /*011c*/ 	.word	0x00000000


	//----- nvinfo : EIATTR_MIN_STACK_SIZE
	.align		4
.L_60:
        /*0120*/ 	.byte	0x04, 0x12
        /*0122*/ 	.short	(.L_62 - .L_61)
	.align		4
.L_61:
        /*0124*/ 	.word	index@(_Z14generar_fichasPcP17curandStateXORWOWPi)
        /*0128*/ 	.word	0x00000000


	//----- nvinfo : EIATTR_MIN_STACK_SIZE
	.align		4
.L_62:
        /*012c*/ 	.byte	0x04, 0x12
        /*012e*/ 	.short	(.L_64 - .L_63)
	.align		4
.L_63:
        /*0130*/ 	.word	index@(_Z12setup_kernelP17curandStateXORWOWm)
        /*0134*/ 	.word	0x00000000
.L_64:


//--------------------- .nv.compat                --------------------------
	.section	.nv.compat,"",@"SHT_CUDA_COMPAT_INFO"
	.align	4
        /*0000*/ 	.byte	0x02, 0x09, 0x00, 0x00, 0x02, 0x02, 0x01, 0x00, 0x02, 0x05, 0x05, 0x00, 0x03, 0x07, 0x01, 0x01
        /*0010*/ 	.byte	0x02, 0x03, 0x00, 0x00, 0x02, 0x06, 0x01, 0x00, 0x04, 0x0b, 0x08, 0x00, 0x01, 0x00, 0x00, 0x00
        /*0020*/ 	.byte	0x00, 0x00, 0x00, 0x00


//--------------------- .nv.info._Z21eliminar_rompecabezasPcPiS0_ --------------------------
	.section	.nv.info._Z21eliminar_rompecabezasPcPiS0_,"",@"SHT_CUDA_INFO"
	.sectionflags	@""
	.align	4


	//----- nvinfo : EIATTR_CUDA_API_VERSION
	.align		4
        /*0000*/ 	.byte	0x04, 0x37
        /*0002*/ 	.short	(.L_66 - .L_65)
.L_65:
        /*0004*/ 	.word	0x00000082


	//----- nvinfo : EIATTR_KPARAM_INFO
	.align		4
.L_66:
        /*0008*/ 	.byte	0x04, 0x17
        /*000a*/ 	.short	(.L_68 - .L_67)
.L_67:
        /*000c*/ 	.word	0x00000000
        /*0010*/ 	.short	0x0002
        /*0012*/ 	.short	0x0010
        /*0014*/ 	.byte	0x00, 0xf5, 0x21, 0x00


	//----- nvinfo : EIATTR_KPARAM_INFO
	.align		4
.L_68:
        /*0018*/ 	.byte	0x04, 0x17
        /*001a*/ 	.short	(.L_70 - .L_69)
.L_69:
        /*001c*/ 	.word	0x00000000
        /*0020*/ 	.short	0x0001
        /*0022*/ 	.short	0x0008
        /*0024*/ 	.byte	0x00, 0xf5, 0x21, 0x00


	//----- nvinfo : EIATTR_KPARAM_INFO
	.align		4
.L_70:
        /*0028*/ 	.byte	0x04, 0x17
        /*002a*/ 	.short	(.L_72 - .L_71)
.L_71:
        /*002c*/ 	.word	0x00000000
        /*0030*/ 	.short	0x0000
        /*0032*/ 	.short	0x0000
        /*0034*/ 	.byte	0x00, 0xf5, 0x21, 0x00


	//----- nvinfo : EIATTR_SPARSE_MMA_MASK
	.align		4
.L_72:
        /*0038*/ 	.byte	0x03, 0x50
        /*003a*/ 	.short	0x0000


	//----- nvinfo : EIATTR_MAXREG_COUNT
	.align		4
        /*003c*/ 	.byte	0x03, 0x1b
        /*003e*/ 	.short	0x00ff


	//----- nvinfo : EIATTR_NUM_BARRIERS
	.align		4
        /*0040*/ 	.byte	0x02, 0x4c
        /*0042*/ 	.byte	0x01
	.zero		1


	//----- nvinfo : EIATTR_MERCURY_ISA_VERSION
	.align		4
        /*0044*/ 	.byte	0x03, 0x5f
        /*0046*/ 	.short	0x0101


	//----- nvinfo : EIATTR_INT_WARP_WIDE_INSTR_OFFSETS
	.align		4
        /*0048*/ 	.byte	0x04, 0x31
        /*004a*/ 	.short	(.L_74 - .L_73)


	//   ....[0]....
.L_73:
        /*004c*/ 	.word	0x00000320


	//----- nvinfo : EIATTR_VRC_CTA_INIT_COUNT
	.align		4
.L_74:
        /*0050*/ 	.byte	0x02, 0x4a
	.zero		1
	.zero		1


	//----- nvinfo : EIATTR_EXIT_INSTR_OFFSETS
	.align		4
        /*0054*/ 	.byte	0x04, 0x1c
        /*0056*/ 	.short	(.L_76 - .L_75)


	//   ....[0]....
.L_75:
        /*0058*/ 	.word	0x00000400


	//   ....[1]....
        /*005c*/ 	.word	0x00000450


	//----- nvinfo : EIATTR_CRS_STACK_SIZE
	.align		4
.L_76:
        /*0060*/ 	.byte	0x04, 0x1e
        /*0062*/ 	.short	(.L_78 - .L_77)
.L_77:
        /*0064*/ 	.word	0x00000000


	//----- nvinfo : EIATTR_CBANK_PARAM_SIZE
	.align		4
.L_78:
        /*0068*/ 	.byte	0x03, 0x19
        /*006a*/ 	.short	0x0018


	//----- nvinfo : EIATTR_PARAM_CBANK
	.align		4
        /*006c*/ 	.byte	0x04, 0x0a
        /*006e*/ 	.short	(.L_80 - .L_79)
	.align		4
.L_79:
        /*0070*/ 	.word	index@(.nv.constant0._Z21eliminar_rompecabezasPcPiS0_)
        /*0074*/ 	.short	0x0380
        /*0076*/ 	.short	0x0018


	//----- nvinfo : EIATTR_SW_WAR
	.align		4
.L_80:
        /*0078*/ 	.byte	0x04, 0x36
        /*007a*/ 	.short	(.L_82 - .L_81)
.L_81:
        /*007c*/ 	.word	0x00000008
.L_82:


//--------------------- .nv.info._Z12eliminar_tntPcPiS0_ --------------------------
	.section	.nv.info._Z12eliminar_tntPcPiS0_,"",@"SHT_CUDA_INFO"
	.sectionflags	@""
	.align	4


	//----- nvinfo : EIATTR_CUDA_API_VERSION
	.align		4
        /*0000*/ 	.byte	0x04, 0x37
        /*0002*/ 	.short	(.L_84 - .L_83)
.L_83:
        /*0004*/ 	.word	0x00000082


	//----- nvinfo : EIATTR_KPARAM_INFO
	.align		4
.L_84:
        /*0008*/ 	.byte	0x04, 0x17
        /*000a*/ 	.short	(.L_86 - .L_85)
.L_85:
        /*000c*/ 	.word	0x00000000
        /*0010*/ 	.short	0x0002
        /*0012*/ 	.short	0x0010
        /*0014*/ 	.byte	0x00, 0xf5, 0x21, 0x00


	//----- nvinfo : EIATTR_KPARAM_INFO
	.align		4
.L_86:
        /*0018*/ 	.byte	0x04, 0x17
        /*001a*/ 	.short	(.L_88 - .L_87)
.L_87:
        /*001c*/ 	.word	0x00000000
        /*0020*/ 	.short	0x0001
        /*0022*/ 	.short	0x0008
        /*0024*/ 	.byte	0x00, 0xf5, 0x21, 0x00


	//----- nvinfo : EIATTR_KPARAM_INFO
	.align		4
.L_88:
        /*0028*/ 	.byte	0x04, 0x17
        /*002a*/ 	.short	(.L_90 - .L_89)
.L_89:
        /*002c*/ 	.word	0x00000000
        /*0030*/ 	.short	0x0000
        /*0032*/ 	.short	0x0000
        /*0034*/ 	.byte	0x00, 0xf5, 0x21, 0x00


	//----- nvinfo : EIATTR_SPARSE_MMA_MASK
	.align		4
.L_90:
        /*0038*/ 	.byte	0x03, 0x50
        /*003a*/ 	.short	0x0000


	//----- nvinfo : EIATTR_MAXREG_COUNT
	.align		4
        /*003c*/ 	.byte	0x03, 0x1b
        /*003e*/ 	.short	0x00ff


	//----- nvinfo : EIATTR_NUM_BARRIERS
	.align		4
        /*0040*/ 	.byte	0x02, 0x4c
        /*0042*/ 	.byte	0x01
	.zero		1


	//----- nvinfo : EIATTR_MERCURY_ISA_VERSION
	.align		4
        /*0044*/ 	.byte	0x03, 0x5f
        /*0046*/ 	.short	0x0101


	//----- nvinfo : EIATTR_INT_WARP_WIDE_INSTR_OFFSETS
	.align		4
        /*0048*/ 	.byte	0x04, 0x31
        /*004a*/ 	.short	(.L_92 - .L_91)


	//   ....[0]....
.L_91:
        /*004c*/ 	.word	0x00000670


	//----- nvinfo : EIATTR_VRC_CTA_INIT_COUNT
	.align		4
.L_92:
        /*0050*/ 	.byte	0x02, 0x4a
	.zero		1
	.zero		1


	//----- nvinfo : EIATTR_EXIT_INSTR_OFFSETS
	.align		4
        /*0054*/ 	.byte	0x04, 0x1c
        /*0056*/ 	.short	(.L_94 - .L_93)


	//   ....[0]....
.L_93:
        /*0058*/ 	.word	0x00000750


	//   ....[1]....
        /*005c*/ 	.word	0x000007a0


	//----- nvinfo : EIATTR_CRS_STACK_SIZE
	.align		4
.L_94:
        /*0060*/ 	.byte	0x04, 0x1e
        /*0062*/ 	.short	(.L_96 - .L_95)
.L_95:
        /*0064*/ 	.word	0x00000000


	//----- nvinfo : EIATTR_CBANK_PARAM_SIZE
	.align		4
.L_96:
        /*0068*/ 	.byte	0x03, 0x19
        /*006a*/ 	.short	0x0018


	//----- nvinfo : EIATTR_PARAM_CBANK
	.align		4
        /*006c*/ 	.byte	0x04, 0x0a
        /*006e*/ 	.short	(.L_98 - .L_97)
	.align		4
.L_97:
        /*0070*/ 	.word	index@(.nv.constant0._Z12eliminar_tntPcPiS0_)
        /*0074*/ 	.short	0x0380
        /*0076*/ 	.short	0x0018


	//----- nvinfo : EIATTR_SW_WAR
	.align		4
.L_98:
        /*0078*/ 	.byte	0x04, 0x36
        /*007a*/ 	.short	(.L_100 - .L_99)
.L_99:
        /*007c*/ 	.word	0x00000008
.L_100:


//--------------------- .nv.info._Z14eliminar_bombaPcPiS0_i --------------------------
	.section	.nv.info._Z14eliminar_bombaPcPiS0_i,"",@"SHT_CUDA_INFO"
	.sectionflags	@""
	.align	4


	//----- nvinfo : EIATTR_CUDA_API_VERSION
	.align		4
        /*0000*/ 	.byte	0x04, 0x37
        /*0002*/ 	.short	(.L_102 - .L_101)
.L_101:
        /*0004*/ 	.word	0x00000082


	//----- nvinfo : EIATTR_KPARAM_INFO
	.align		4
.L_102:
        /*0008*/ 	.byte	0x04, 0x17
        /*000a*/ 	.short	(.L_104 - .L_103)
.L_103:
        /*000c*/ 	.word	0x00000000
        /*0010*/ 	.short	0x0003
        /*0012*/ 	.short	0x0018
        /*0014*/ 	.byte	0x00, 0xf0, 0x11, 0x00


	//----- nvinfo : EIATTR_KPARAM_INFO
	.align		4
.L_104:
        /*0018*/ 	.byte	0x04, 0x17
        /*001a*/ 	.short	(.L_106 - .L_105)
.L_105:
        /*001c*/ 	.word	0x00000000
        /*0020*/ 	.short	0x0002
        /*0022*/ 	.short	0x0010
        /*0024*/ 	.byte	0x00, 0xf5, 0x21, 0x00


	//----- nvinfo : EIATTR_KPARAM_INFO
	.align		4
.L_106:
        /*0028*/ 	.byte	0x04, 0x17
        /*002a*/ 	.short	(.L_108 - .L_107)
.L_107:
        /*002c*/ 	.word	0x00000000
        /*0030*/ 	.short	0x0001
        /*0032*/ 	.short	0x0008
        /*0034*/ 	.byte	0x00, 0xf5, 0x21, 0x00


	//----- nvinfo : EIATTR_KPARAM_INFO
	.align		4
.L_108:
        /*0038*/ 	.byte	0x04, 0x17
        /*003a*/ 	.short	(.L_110 - .L_109)
.L_109:
        /*003c*/ 	.word	0x00000000
        /*0040*/ 	.short	0x0000
        /*0042*/ 	.short	0x0000
        /*0044*/ 	.byte	0x00, 0xf5, 0x21, 0x00


	//----- nvinfo : EIATTR_SPARSE_MMA_MASK
	.align		4
.L_110:
        /*0048*/ 	.byte	0x03, 0x50
        /*004a*/ 	.short	0x0000


	//----- nvinfo : EIATTR_MAXREG_COUNT
	.align		4
        /*004c*/ 	.byte	0x03, 0x1b
        /*004e*/ 	.short	0x00ff


	//----- nvinfo : EIATTR_NUM_BARRIERS
	.align		4
        /*0050*/ 	.byte	0x02, 0x4c
        /*0052*/ 	.byte	0x01
	.zero		1


	//----- nvinfo : EIATTR_MERCURY_ISA_VERSION
	.align		4
        /*0054*/ 	.byte	0x03, 0x5f
        /*0056*/ 	.short	0x0101


	//----- nvinfo : EIATTR_INT_WARP_WIDE_INSTR_OFFSETS
	.align		4
        /*0058*/ 	.byte	0x04, 0x31
        /*005a*/ 	.short	(.L_112 - .L_111)


	//   ....[0]....
.L_111:
        /*005c*/ 	.word	0x000002b0


	//----- nvinfo : EIATTR_VRC_CTA_INIT_COUNT
	.align		4
.L_112:
        /*0060*/ 	.byte	0x02, 0x4a
	.zero		1
	.zero		1


	//----- nvinfo : EIATTR_EXIT_INSTR_OFFSETS
	.align		4
        /*0064*/ 	.byte	0x04, 0x1c
        /*0066*/ 	.short	(.L_114 - .L_113)


	//   ....[0]....
.L_113:
        /*0068*/ 	.word	0x00000480


	//   ....[1]....
        /*006c*/ 	.word	0x000004d0


	//----- nvinfo : EIATTR_CRS_STACK_SIZE
	.align		4
.L_114:
        /*0070*/ 	.byte	0x04, 0x1e
        /*0072*/ 	.short	(.L_116 - .L_115)
.L_115:
        /*0074*/ 	.word	0x00000000


	//----- nvinfo : EIATTR_CBANK_PARAM_SIZE
	.align		4
.L_116:
        /*0078*/ 	.byte	0x03, 0x19
        /*007a*/ 	.short	0x001c


	//----- nvinfo : EIATTR_PARAM_CBANK
	.align		4
        /*007c*/ 	.byte	0x04, 0x0a
        /*007e*/ 	.short	(.L_118 - .L_117)
	.align		4
.L_117:
        /*0080*/ 	.word	index@(.nv.constant0._Z14eliminar_bombaPcPiS0_i)
        /*0084*/ 	.short	0x0380
        /*0086*/ 	.short	0x001c


	//----- nvinfo : EIATTR_SW_WAR
	.align		4
.L_118:
        /*0088*/ 	.byte	0x04, 0x36
        /*008a*/ 	.short	(.L_120 - .L_119)
.L_119:
        /*008c*/ 	.word	0x00000008
.L_120:


//--------------------- .nv.info._Z15colocar_fichaEXPcPiS0_P17curandStateXORWOW --------------------------
	.section	.nv.info._Z15colocar_fichaEXPcPiS0_P17curandStateXORWOW,"",@"SHT_CUDA_INFO"
	.sectionflags	@""
	.align	4


	//----- nvinfo : EIATTR_CUDA_API_VERSION
	.align		4
        /*0000*/ 	.byte	0x04, 0x37
        /*0002*/ 	.short	(.L_122 - .L_121)
.L_121:
        /*0004*/ 	.word	0x00000082


	//----- nvinfo : EIATTR_KPARAM_INFO
	.align		4
.L_122:
        /*0008*/ 	.byte	0x04, 0x17
        /*000a*/ 	.short	(.L_124 - .L_123)
.L_123:
        /*000c*/ 	.word	0x00000000
        /*0010*/ 	.short	0x0003
        /*0012*/ 	.short	0x0018
        /*0014*/ 	.byte	0x00, 0xf5, 0x21, 0x00


	//----- nvinfo : EIATTR_KPARAM_INFO
	.align		4
.L_124:
        /*0018*/ 	.byte	0x04, 0x17
        /*001a*/ 	.short	(.L_126 - .L_125)
.L_125:
        /*001c*/ 	.word	0x00000000
        /*0020*/ 	.short	0x0002
        /*0022*/ 	.short	0x0010
        /*0024*/ 	.byte	0x00, 0xf5, 0x21, 0x00


	//----- nvinfo : EIATTR_KPARAM_INFO
	.align		4
.L_126:
        /*0028*/ 	.byte	0x04, 0x17
        /*002a*/ 	.short	(.L_128 - .L_127)
.L_127:
        /*002c*/ 	.word	0x00000000
        /*0030*/ 	.short	0x0001
        /*0032*/ 	.short	0x0008
        /*0034*/ 	.byte	0x00, 0xf5, 0x21, 0x00


	//----- nvinfo : EIATTR_KPARAM_INFO
	.align		4
.L_128:
        /*0038*/ 	.byte	0x04, 0x17
        /*003a*/ 	.short	(.L_130 - .L_129)
.L_129:
        /*003c*/ 	.word	0x00000000
        /*0040*/ 	.short	0x0000
        /*0042*/ 	.short	0x0000
        /*0044*/ 	.byte	0x00, 0xf5, 0x21, 0x00


	//----- nvinfo : EIATTR_SPARSE_MMA_MASK
	.align		4
.L_130:
        /*0048*/ 	.byte	0x03, 0x50
        /*004a*/ 	.short	0x0000


	//----- nvinfo : EIATTR_MAXREG_COUNT
	.align		4
        /*004c*/ 	.byte	0x03, 0x1b
        /*004e*/ 	.short	0x00ff


	//----- nvinfo : EIATTR_NUM_BARRIERS
	.align		4
        /*0050*/ 	.byte	0x02, 0x4c
        /*0052*/ 	.byte	0x01
	.zero		1


	//----- nvinfo : EIATTR_MERCURY_ISA_VERSION
	.align		4
        /*0054*/ 	.byte	0x03, 0x5f
        /*0056*/ 	.short	0x0101


	//----- nvinfo : EIATTR_INT_WARP_WIDE_INSTR_OFFSETS
	.align		4
        /*0058*/ 	.byte	0x04, 0x31
        /*005a*/ 	.short	(.L_132 - .L_131)


	//   ....[0]....
.L_131:
        /*005c*/ 	.word	0x00000700


	//----- nvinfo : EIATTR_VRC_CTA_INIT_COUNT
	.align		4
.L_132:
        /*0060*/ 	.byte	0x02, 0x4a
	.zero		1
	.zero		1


	//----- nvinfo : EIATTR_EXIT_INSTR_OFFSETS
	.align		4
        /*0064*/ 	.byte	0x04, 0x1c
        /*0066*/ 	.short	(.L_134 - .L_133)


	//   ....[0]....
.L_133:
        /*0068*/ 	.word	0x00000770


	//   ....[1]....
        /*006c*/ 	.word	0x000007c0


	//----- nvinfo : EIATTR_CRS_STACK_SIZE
	.align		4
.L_134:
        /*0070*/ 	.byte	0x04, 0x1e
        /*0072*/ 	.short	(.L_136 - .L_135)
.L_135:
        /*0074*/ 	.word	0x00000000


	//----- nvinfo : EIATTR_CBANK_PARAM_SIZE
	.align		4
.L_136:
        /*0078*/ 	.byte	0x03, 0x19
        /*007a*/ 	.short	0x0020


	//----- nvinfo : EIATTR_PARAM_CBANK
	.align		4
        /*007c*/ 	.byte	0x04, 0x0a
        /*007e*/ 	.short	(.L_138 - .L_137)
	.align		4
.L_137:
        /*0080*/ 	.word	index@(.nv.constant0._Z15colocar_fichaEXPcPiS0_P17curandStateXORWOW)
        /*0084*/ 	.short	0x0380
        /*0086*/ 	.short	0x0020


	//----- nvinfo : EIATTR_SW_WAR
	.align		4
.L_138:
        /*0088*/ 	.byte	0x04, 0x36
        /*008a*/ 	.short	(.L_140 - .L_139)
.L_139:
        /*008c*/ 	.word	0x00000008
.L_140:


//--------------------- .nv.info._Z15eliminar_fichasPcPiS0_ --------------------------
	.section	.nv.info._Z15eliminar_fichasPcPiS0_,"",@"SHT_CUDA_INFO"
	.sectionflags	@""
	.align	4


	//----- nvinfo : EIATTR_CUDA_API_VERSION
	.align		4
        /*0000*/ 	.byte	0x04, 0x37
        /*0002*/ 	.short	(.L_142 - .L_141)
.L_141:
        /*0004*/ 	.word	0x00000082


	//----- nvinfo : EIATTR_KPARAM_INFO
	.align		4
.L_142:
        /*0008*/ 	.byte	0x04, 0x17
        /*000a*/ 	.short	(.L_144 - .L_143)
.L_143:
        /*000c*/ 	.word	0x00000000
        /*0010*/ 	.short	0x0002
        /*0012*/ 	.short	0x0010
        /*0014*/ 	.byte	0x00, 0xf5, 0x21, 0x00


	//----- nvinfo : EIATTR_KPARAM_INFO
	.align		4
.L_144:
        /*0018*/ 	.byte	0x04, 0x17
        /*001a*/ 	.short	(.L_146 - .L_145)
.L_145:
        /*001c*/ 	.word	0x00000000
        /*0020*/ 	.short	0x0001
        /*0022*/ 	.short	0x0008
        /*0024*/ 	.byte	0x00, 0xf5, 0x21, 0x00


	//----- nvinfo : EIATTR_KPARAM_INFO
	.align		4
.L_146:
        /*0028*/ 	.byte	0x04, 0x17
        /*002a*/ 	.short	(.L_148 - .L_147)
.L_147:
        /*002c*/ 	.word	0x00000000
        /*0030*/ 	.short	0x0000
        /*0032*/ 	.short	0x0000
        /*0034*/ 	.byte	0x00, 0xf5, 0x21, 0x00


	//----- nvinfo : EIATTR_SPARSE_MMA_MASK
	.align		4
.L_148:
        /*0038*/ 	.byte	0x03, 0x50
        /*003a*/ 	.short	0x0000


	//----- nvinfo : EIATTR_MAXREG_COUNT
	.align		4
        /*003c*/ 	.byte	0x03, 0x1b
        /*003e*/ 	.short	0x00ff


	//----- nvinfo : EIATTR_NUM_BARRIERS
	.align		4
        /*0040*/ 	.byte	0x02, 0x4c
        /*0042*/ 	.byte	0x01
	.zero		1


	//----- nvinfo : EIATTR_EXTERNS
	.align		4
        /*0044*/ 	.byte	0x04, 0x0f
        /*0046*/ 	.short	(.L_150 - .L_149)


	//   ....[0]....
	.align		4
.L_149:
        /*0048*/ 	.word	index@(vprintf)


	//----- nvinfo : EIATTR_MERCURY_ISA_VERSION
	.align		4
.L_150:
        /*004c*/ 	.byte	0x03, 0x5f
        /*004e*/ 	.short	0x0101


	//----- nvinfo : EIATTR_INT_WARP_WIDE_INSTR_OFFSETS
	.align		4
        /*0050*/ 	.byte	0x04, 0x31
        /*0052*/ 	.short	(.L_152 - .L_151)


	//   ....[0]....
.L_151:
        /*0054*/ 	.word	0x00000d90


	//----- nvinfo : EIATTR_VRC_CTA_INIT_COUNT
	.align		4
.L_152:
        /*0058*/ 	.byte	0x02, 0x4a
	.zero		1
	.zero		1


	//----- nvinfo : EIATTR_SYSCALL_OFFSETS
	.align		4
        /*005c*/ 	.byte	0x04, 0x46
        /*005e*/ 	.short	(.L_154 - .L_153)


	//   ....[0]....
.L_153:
        /*0060*/ 	.word	0x00000380


	//   ....[1]....
        /*0064*/ 	.word	0x00000460


	//   ....[2]....
        /*0068*/ 	.word	0x00000530


	//   ....[3]....
        /*006c*/ 	.word	0x00000600


	//   ....[4]....
        /*0070*/ 	.word	0x000006d0


	//   ....[5]....
        /*0074*/ 	.word	0x000007a0


	//   ....[6]....
        /*0078*/ 	.word	0x00000870


	//   ....[7]....
        /*007c*/ 	.word	0x00000940


	//   ....[8]....
        /*0080*/ 	.word	0x00000a10


	//   ....[9]....
        /*0084*/ 	.word	0x00000ae0


	//----- nvinfo : EIATTR_EXIT_INSTR_OFFSETS
	.align		4
.L_154:
        /*0088*/ 	.byte	0x04, 0x1c
        /*008a*/ 	.short	(.L_156 - .L_155)


	//   ....[0]....
.L_155:
        /*008c*/ 	.word	0x00000e60


	//----- nvinfo : EIATTR_CRS_STACK_SIZE
	.align		4
.L_156:
        /*0090*/ 	.byte	0x04, 0x1e
        /*0092*/ 	.short	(.L_158 - .L_157)
.L_157:
        /*0094*/ 	.word	0x00000000


	//----- nvinfo : EIATTR_CBANK_PARAM_SIZE
	.align		4
.L_158:
        /*0098*/ 	.byte	0x03, 0x19
        /*009a*/ 	.short	0x0018


	//----- nvinfo : EIATTR_PARAM_CBANK
	.align		4
        /*009c*/ 	.byte	0x04, 0x0a
        /*009e*/ 	.short	(.L_160 - .L_159)
	.align		4
.L_159:
        /*00a0*/ 	.word	index@(.nv.constant0._Z15eliminar_fichasPcPiS0_)
        /*00a4*/ 	.short	0x0380
        /*00a6*/ 	.short	0x0018


	//----- nvinfo : EIATTR_SW_WAR
	.align		4
.L_160:
        /*00a8*/ 	.byte	0x04, 0x36
        /*00aa*/ 	.short	(.L_162 - .L_161)
.L_161:
        /*00ac*/ 	.word	0x00000008
.L_162:


//--------------------- .nv.info._Z12bajar_fichasPc --------------------------
	.section	.nv.info._Z12bajar_fichasPc,"",@"SHT_CUDA_INFO"
	.sectionflags	@""
	.align	4


	//----- nvinfo : EIATTR_CUDA_API_VERSION
	.align		4
        /*0000*/ 	.byte	0x04, 0x37
        /*0002*/ 	.short	(.L_164 - .L_163)
.L_163:
        /*0004*/ 	.word	0x00000082


	//----- nvinfo : EIATTR_KPARAM_INFO
	.align		4
.L_164:
        /*0008*/ 	.byte	0x04, 0x17
        /*000a*/ 	.short	(.L_166 - .L_165)
.L_165:
        /*000c*/ 	.word	0x00000000
        /*0010*/ 	.short	0x0000
        /*0012*/ 	.short	0x0000
        /*0014*/ 	.byte	0x00, 0xf5, 0x21, 0x00


	//----- nvinfo : EIATTR_SPARSE_MMA_MASK
	.align		4
.L_166:
        /*0018*/ 	.byte	0x03, 0x50
        /*001a*/ 	.short	0x0000


	//----- nvinfo : EIATTR_MAXREG_COUNT
	.align		4
        /*001c*/ 	.byte	0x03, 0x1b
        /*001e*/ 	.short	0x00ff


	//----- nvinfo : EIATTR_MERCURY_ISA_VERSION
	.align		4
        /*0020*/ 	.byte	0x03, 0x5f
        /*0022*/ 	.short	0x0101


	//----- nvinfo : EIATTR_VRC_CTA_INIT_COUNT
	.align		4
        /*0024*/ 	.byte	0x02, 0x4a
	.zero		1
	.zero		1


	//----- nvinfo : EIATTR_EXIT_INSTR_OFFSETS
	.align		4
        /*0028*/ 	.byte	0x04, 0x1c
        /*002a*/ 	.short	(.L_168 - .L_167)


	//   ....[0]....
.L_167:
        /*002c*/ 	.word	0x000000c0


	//   ....[1]....
        /*0030*/ 	.word	0x00000130


	//   ....[2]....
        /*0034*/ 	.word	0x00000380


	//----- nvinfo : EIATTR_CRS_STACK_SIZE
	.align		4
.L_168:
        /*0038*/ 	.byte	0x04, 0x1e
        /*003a*/ 	.short	(.L_170 - .L_169)
.L_169:
        /*003c*/ 	.word	0x00000000


	//----- nvinfo : EIATTR_CBANK_PARAM_SIZE
	.align		4
.L_170:
        /*0040*/ 	.byte	0x03, 0x19
        /*0042*/ 	.short	0x0008


	//----- nvinfo : EIATTR_PARAM_CBANK
	.align		4
        /*0044*/ 	.byte	0x04, 0x0a
        /*0046*/ 	.short	(.L_172 - .L_171)
	.align		4
.L_171:
        /*0048*/ 	.word	index@(.nv.constant0._Z12bajar_fichasPc)
        /*004c*/ 	.short	0x0380
        /*004e*/ 	.short	0x0008


	//----- nvinfo : EIATTR_SW_WAR
	.align		4
.L_172:
        /*0050*/ 	.byte	0x04, 0x36
        /*0052*/ 	.short	(.L_174 - .L_173)
.L_173:
        /*0054*/ 	.word	0x00000008
.L_174:


//--------------------- .nv.info._Z14generar_fichasPcP17curandStateXORWOWPi --------------------------
	.section	.nv.info._Z14generar_fichasPcP17curandStateXORWOWPi,"",@"SHT_CUDA_INFO"
	.sectionflags	@""
	.align	4


	//----- nvinfo : EIATTR_CUDA_API_VERSION
	.align		4
        /*0000*/ 	.byte	0x04, 0x37
        /*0002*/ 	.short	(.L_176 - .L_175)
.L_175:
        /*0004*/ 	.word	0x00000082


	//----- nvinfo : EIATTR_KPARAM_INFO
	.align		4
.L_176:
        /*0008*/ 	.byte	0x04, 0x17
        /*000a*/ 	.short	(.L_178 - .L_177)
.L_177:
        /*000c*/ 	.word	0x00000000
        /*0010*/ 	.short	0x0002
        /*0012*/ 	.short	0x0010
        /*0014*/ 	.byte	0x00, 0xf5, 0x21, 0x00


	//----- nvinfo : EIATTR_KPARAM_INFO
	.align		4
.L_178:
        /*0018*/ 	.byte	0x04, 0x17
        /*001a*/ 	.short	(.L_180 - .L_179)
.L_179:
        /*001c*/ 	.word	0x00000000
        /*0020*/ 	.short	0x0001
        /*0022*/ 	.short	0x0008
        /*0024*/ 	.byte	0x00, 0xf5, 0x21, 0x00


	//----- nvinfo : EIATTR_KPARAM_INFO
	.align		4
.L_180:
        /*0028*/ 	.byte	0x04, 0x17
        /*002a*/ 	.short	(.L_182 - .L_181)
.L_181:
        /*002c*/ 	.word	0x00000000
        /*0030*/ 	.short	0x0000
        /*0032*/ 	.short	0x0000
        /*0034*/ 	.byte	0x00, 0xf5, 0x21, 0x00


	//----- nvinfo : EIATTR_SPARSE_MMA_MASK
	.align		4
.L_182:
        /*0038*/ 	.byte	0x03, 0x50
        /*003a*/ 	.short	0x0000


	//----- nvinfo : EIATTR_MAXREG_COUNT
	.align		4
        /*003c*/ 	.byte	0x03, 0x1b
        /*003e*/ 	.short	0x00ff


	//----- nvinfo : EIATTR_NUM_BARRIERS
	.align		4
        /*0040*/ 	.byte	0x02, 0x4c
        /*0042*/ 	.byte	0x01
	.zero		1


	//----- nvinfo : EIATTR_MERCURY_ISA_VERSION
	.align		4
        /*0044*/ 	.byte	0x03, 0x5f
        /*0046*/ 	.short	0x0101


	//----- nvinfo : EIATTR_INT_WARP_WIDE_INSTR_OFFSETS
	.align		4
        /*0048*/ 	.byte	0x04, 0x31
        /*004a*/ 	.short	(.L_184 - .L_183)


	//   ....[0]....
.L_183:
        /*004c*/ 	.word	0x00000320


	//----- nvinfo : EIATTR_VRC_CTA_INIT_COUNT
	.align		4
.L_184:
        /*0050*/ 	.byte	0x02, 0x4a
	.zero		1
	.zero		1


	//----- nvinfo : EIATTR_EXIT_INSTR_OFFSETS
	.align		4
        /*0054*/ 	.byte	0x04, 0x1c
        /*0056*/ 	.short	(.L_186 - .L_185)


	//   ....[0]....
.L_185:
        /*0058*/ 	.word	0x00000590


	//   ....[1]....
        /*005c*/ 	.word	0x000005c0


	//----- nvinfo : EIATTR_CRS_STACK_SIZE
	.align		4
.L_186:
        /*0060*/ 	.byte	0x04, 0x1e
        /*0062*/ 	.short	(.L_188 - .L_187)
.L_187:
        /*0064*/ 	.word	0x00000000


	//----- nvinfo : EIATTR_CBANK_PARAM_SIZE
	.align		4
.L_188:
        /*0068*/ 	.byte	0x03, 0x19
        /*006a*/ 	.short	0x0018


	//----- nvinfo : EIATTR_PARAM_CBANK
	.align		4
        /*006c*/ 	.byte	0x04, 0x0a
        /*006e*/ 	.short	(.L_190 - .L_189)
	.align		4
.L_189:
        /*0070*/ 	.word	index@(.nv.constant0._Z14generar_fichasPcP17curandStateXORWOWPi)
        /*0074*/ 	.short	0x0380
        /*0076*/ 	.short	0x0018


	//----- nvinfo : EIATTR_SW_WAR
	.align		4
.L_190:
        /*0078*/ 	.byte	0x04, 0x36
        /*007a*/ 	.short	(.L_192 - .L_191)
.L_191:
        /*007c*/ 	.word	0x00000008
.L_192:


//--------------------- .nv.info._Z12setup_kernelP17curandStateXORWOWm --------------------------
	.section	.nv.info._Z12setup_kernelP17curandStateXORWOWm,"",@"SHT_CUDA_INFO"
	.sectionflags	@""
	.align	4


	//----- nvinfo : EIATTR_CUDA_API_VERSION
	.align		4
        /*0000*/ 	.byte	0x04, 0x37
        /*0002*/ 	.short	(.L_194 - .L_193)
.L_193:
        /*0004*/ 	.word	0x00000082


	//----- nvinfo : EIATTR_KPARAM_INFO
	.align		4
.L_194:
        /*0008*/ 	.byte	0x04, 0x17
        /*000a*/ 	.short	(.L_196 - .L_195)
.L_195:
        /*000c*/ 	.word	0x00000000
        /*0010*/ 	.short	0x0001
        /*0012*/ 	.short	0x0008
        /*0014*/ 	.byte	0x00, 0xf0, 0x21, 0x00


	//----- nvinfo : EIATTR_KPARAM_INFO
	.align		4
.L_196:
        /*0018*/ 	.byte	0x04, 0x17
        /*001a*/ 	.short	(.L_198 - .L_197)
.L_197:
        /*001c*/ 	.word	0x00000000
        /*0020*/ 	.short	0x0000
        /*0022*/ 	.short	0x0000
        /*0024*/ 	.byte	0x00, 0xf5, 0x21, 0x00


	//----- nvinfo : EIATTR_SPARSE_MMA_MASK
	.align		4
.L_198:
        /*0028*/ 	.byte	0x03, 0x50
        /*002a*/ 	.short	0x0000


	//----- nvinfo : EIATTR_MAXREG_COUNT
	.align		4
        /*002c*/ 	.byte	0x03, 0x1b
        /*002e*/ 	.short	0x00ff


	//----- nvinfo : EIATTR_MERCURY_ISA_VERSION
	.align		4
        /*0030*/ 	.byte	0x03, 0x5f
        /*0032*/ 	.short	0x0101


	//----- nvinfo : EIATTR_VRC_CTA_INIT_COUNT
	.align		4
        /*0034*/ 	.byte	0x02, 0x4a
	.zero		1
	.zero		1


	//----- nvinfo : EIATTR_EXIT_INSTR_OFFSETS
	.align		4
        /*0038*/ 	.byte	0x04, 0x1c
        /*003a*/ 	.short	(.L_200 - .L_199)


	//   ....[0]....
.L_199:
        /*003c*/ 	.word	0x000000e0


	//   ....[1]....
        /*0040*/ 	.word	0x00000f70


	//----- nvinfo : EIATTR_CRS_STACK_SIZE
	.align		4
.L_200:
        /*0044*/ 	.byte	0x04, 0x1e
        /*0046*/ 	.short	(.L_202 - .L_201)
.L_201:
        /*0048*/ 	.word	0x00000000


	//----- nvinfo : EIATTR_CBANK_PARAM_SIZE
	.align		4
.L_202:
        /*004c*/ 	.byte	0x03, 0x19
        /*004e*/ 	.short	0x0010


	//----- nvinfo : EIATTR_PARAM_CBANK
	.align		4
        /*0050*/ 	.byte	0x04, 0x0a
        /*0052*/ 	.short	(.L_204 - .L_203)
	.align		4
.L_203:
        /*0054*/ 	.word	index@(.nv.constant0._Z12setup_kernelP17curandStateXORWOWm)
        /*0058*/ 	.short	0x0380
        /*005a*/ 	.short	0x0010


	//----- nvinfo : EIATTR_SW_WAR
	.align		4
.L_204:
        /*005c*/ 	.byte	0x04, 0x36
        /*005e*/ 	.short	(.L_206 - .L_205)
.L_205:
        /*0060*/ 	.word	0x00000008
.L_206:


//--------------------- .nv.callgraph             --------------------------
	.section	.nv.callgraph,"",@"SHT_CUDA_CALLGRAPH"
	.align	4
	.sectionentsize	8
	.align		4
        /*0000*/ 	.word	0x00000000
	.align		4
        /*0004*/ 	.word	0xffffffff
	.align		4
        /*0008*/ 	.word	index@(_Z15eliminar_fichasPcPiS0_)
	.align		4
        /*000c*/ 	.word	index@(vprintf)
	.align		4
        /*0010*/ 	.word	0x00000000
	.align		4
        /*0014*/ 	.word	0xfffffffe
	.align		4
        /*0018*/ 	.word	0x00000000
	.align		4
        /*001c*/ 	.word	0xfffffffd
	.align		4
        /*0020*/ 	.word	0x00000000
	.align		4
        /*0024*/ 	.word	0xfffffffc


//--------------------- .nv.constant4             --------------------------
	.section	.nv.constant4,"a",@progbits
	.align	8
	.align		8
.nv.constant4:
        /*0000*/ 	.dword	precalc_xorwow_matrix
	.align		8
        /*0008*/ 	.dword	precalc_xorwow_offset_matrix
	.align		8
        /*0010*/ 	.dword	mrg32k3aM1
	.align		8
        /*0018*/ 	.dword	mrg32k3aM2
	.align		8
        /*0020*/ 	.dword	mrg32k3aM1SubSeq
	.align		8
        /*0028*/ 	.dword	mrg32k3aM2SubSeq
	.align		8
        /*0030*/ 	.dword	mrg32k3aM1Seq
	.align		8
        /*0038*/ 	.dword	mrg32k3aM2Seq
	.align		8
        /*0040*/ 	.dword	$str
	.align		8
        /*0048*/ 	.dword	vprintf


//--------------------- .nv.constant3             --------------------------
	.section	.nv.constant3,"a",@progbits
	.align	8
.nv.constant3:
	.type		__cr_lgamma_table,@object
	.size		__cr_lgamma_table,(dev_N - __cr_lgamma_table)
__cr_lgamma_table:
        /*0000*/ 	.byte	0x00, 0x00, 0x00, 0x00, 0x00, 0x00, 0x00, 0x00, 0x00, 0x00, 0x00, 0x00, 0x00, 0x00, 0x00, 0x00
        /*0010*/ 	.byte	0xef, 0x39, 0xfa, 0xfe, 0x42, 0x2e, 0xe6, 0x3f, 0x02, 0x20, 0x2a, 0xfa, 0x0b, 0xab, 0xfc, 0x3f
        /*0020*/ 	.byte	0xf9, 0x2c, 0x92, 0x7c, 0xa7, 0x6c, 0x09, 0x40, 0xc9, 0x79, 0x44, 0x3c, 0x64, 0x26, 0x13, 0x40
        /*0030*/ 	.byte	0xca, 0x01, 0xcf, 0x3a, 0x27, 0x51, 0x1a, 0x40, 0x30, 0xcc, 0x2d, 0xf3, 0xe1, 0x0c, 0x21, 0x40
        /*0040*/ 	.byte	0x0d, 0xb7, 0xfc, 0x82, 0x8e, 0x35, 0x25, 0x40
	.type		dev_N,@object
	.size		dev_N,(dev_M - dev_N)
dev_N:
	.zero		4
	.type		dev_M,@object
	.size		dev_M,(dev_DIF - dev_M)
dev_M:
	.zero		4
	.type		dev_DIF,@object
	.size		dev_DIF,(.L_11 - dev_DIF)
dev_DIF:
	.zero		4
.L_11:


//--------------------- .text._Z21eliminar_rompecabezasPcPiS0_ --------------------------
	.section	.text._Z21eliminar_rompecabezasPcPiS0_,"ax",@progbits
	.align	128
        .global         _Z21eliminar_rompecabezasPcPiS0_
        .type           _Z21eliminar_rompecabezasPcPiS0_,@function
        .size           _Z21eliminar_rompecabezasPcPiS0_,(.L_x_61 - _Z21eliminar_rompecabezasPcPiS0_)
        .other          _Z21eliminar_rompecabezasPcPiS0_,@"STO_CUDA_ENTRY STV_DEFAULT"
_Z21eliminar_rompecabezasPcPiS0_:
.text._Z21eliminar_rompecabezasPcPiS0_:
[----:B------:R-:W-:Y:S01]  /*0000*/  LDC R1, c[0x0][0x37c] ;  /* 0x0000df00ff017b82 */ /* 0x000fe20000000800 */
[----:B------:R-:W0:Y:S07]  /*0010*/  S2R R15, SR_TID.X ;  /* 0x00000000000f7919 */ /* 0x000e2e0000002100 */
[----:B------:R-:W1:Y:S01]  /*0020*/  LDC.64 R2, c[0x0][0x388] ;  /* 0x0000e200ff027b82 */ /* 0x000e620000000a00 */
[----:B------:R-:W1:Y:S01]  /*0030*/  LDCU.64 UR6, c[0x0][0x358] ;  /* 0x00006b00ff0677ac */ /* 0x000e620008000a00 */
[----:B------:R-:W0:Y:S01]  /*0040*/  S2R R0, SR_CTAID.X ;  /* 0x0000000000007919 */ /* 0x000e220000002500 */
[----:B------:R-:W2:Y:S01]  /*0050*/  S2R R10, SR_TID.Y ;  /* 0x00000000000a7919 */ /* 0x000ea20000002200 */
[----:B------:R-:W0:Y:S04]  /*0060*/  LDCU UR8, c[0x0][0x360] ;  /* 0x00006c00ff0877ac */ /* 0x000e280008000800 */
[----:B------:R-:W2:Y:S01]  /*0070*/  S2UR UR4, SR_CTAID.Y ;  /* 0x00000000000479c3 */ /* 0x000ea20000002600 */
[----:B------:R-:W3:Y:S07]  /*0080*/  LDCU.64 UR10, c[0x3][0x48] ;  /* 0x00c00900ff0a77ac */ /* 0x000eee0008000a00 */
[----:B------:R-:W2:Y:S01]  /*0090*/  LDC R7, c[0x0][0x364] ;  /* 0x0000d900ff077b82 */ /* 0x000ea20000000800 */
[----:B-1----:R-:W4:Y:S07]  /*00a0*/  LDG.E R8, desc[UR6][R2.64+0x4] ;  /* 0x0000040602087981 */ /* 0x002f2e000c1e1900 */
[----:B------:R-:W1:Y:S01]  /*00b0*/  LDC.64 R4, c[0x0][0x380] ;  /* 0x0000e000ff047b82 */ /* 0x000e620000000a00 */
[----:B------:R3:W4:Y:S01]  /*00c0*/  LDG.E R9, desc[UR6][R2.64] ;  /* 0x0000000602097981 */ /* 0x000722000c1e1900 */
[----:B0-----:R-:W-:-:S02]  /*00d0*/  IMAD R0, R0, UR8, R15 ;  /* 0x0000000800007c24 */ /* 0x001fc4000f8e020f */
[----:B--2---:R-:W-:-:S04]  /*00e0*/  IMAD R7, R7, UR4, R10 ;  /* 0x0000000407077c24 */ /* 0x004fc8000f8e020a */
[C---:B---3--:R-:W-:Y:S01]  /*00f0*/  IMAD R2, R7.reuse, UR10, R0 ;  /* 0x0000000a07027c24 */ /* 0x048fe2000f8e0200 */
[----:B------:R-:W-:-:S03]  /*0100*/  ISETP.GE.AND P0, PT, R7, UR11, PT ;  /* 0x0000000b07007c0c */ /* 0x000fc6000bf06270 */
[----:B------:R-:W-:Y:S01]  /*0110*/  IMAD.SHL.U32 R6, R2, 0x2, RZ ;  /* 0x0000000202067824 */ /* 0x000fe200078e00ff */
[----:B------:R-:W-:-:S04]  /*0120*/  ISETP.LT.AND P0, PT, R0, UR10, !P0 ;  /* 0x0000000a00007c0c */ /* 0x000fc8000c701270 */
[----:B-1----:R-:W-:-:S04]  /*0130*/  IADD3 R2, P1, PT, R6, R4, RZ ;  /* 0x0000000406027210 */ /* 0x002fc80007f3e0ff */
[----:B------:R-:W-:-:S05]  /*0140*/  LEA.HI.X.SX32 R3, R6, R5, 0x1, P1 ;  /* 0x0000000506037211 */ /* 0x000fca00008f0eff */
[----:B------:R-:W2:Y:S04]  /*0150*/  @P0 LDG.E.U8 R13, desc[UR6][R2.64+0x1] ;  /* 0x00000106020d0981 */ /* 0x000ea8000c1e1100 */
[----:B------:R-:W3:Y:S01]  /*0160*/  @P0 LDG.E.U8 R11, desc[UR6][R2.64] ;  /* 0x00000006020b0981 */ /* 0x000ee2000c1e1100 */
[----:B------:R-:W0:Y:S01]  /*0170*/  S2UR UR5, SR_CgaCtaId ;  /* 0x00000000000579c3 */ /* 0x000e220000008800 */
[----:B------:R-:W-:Y:S01]  /*0180*/  UMOV UR4, 0x400 ;  /* 0x0000040000047882 */ /* 0x000fe20000000000 */
[----:B------:R-:W-:Y:S01]  /*0190*/  IMAD R0, R10, UR8, R15 ;  /* 0x000000080a007c24 */ /* 0x000fe2000f8e020f */
[----:B0-----:R-:W-:-:S06]  /*01a0*/  ULEA UR4, UR5, UR4, 0x18 ;  /* 0x0000000405047291 */ /* 0x001fcc000f8ec0ff */
[----:B------:R-:W-:Y:S01]  /*01b0*/  LEA R0, R0, UR4, 0x1 ;  /* 0x0000000400007c11 */ /* 0x000fe2000f8e08ff */
[----:B------:R-:W-:Y:S01]  /*01c0*/  BSSY.RECONVERGENT B0, `(.L_x_0) ;  /* 0x0000022000007945 */ /* 0x000fe20003800200 */
[----:B----4-:R-:W-:-:S04]  /*01d0*/  IMAD R8, R8, UR10, R9 ;  /* 0x0000000a08087c24 */ /* 0x010fc8000f8e0209 */
[----:B------:R-:W-:-:S05]  /*01e0*/  IMAD.SHL.U32 R7, R8, 0x2, RZ ;  /* 0x0000000208077824 */ /* 0x000fca00078e00ff */
[C---:B------:R-:W-:Y:S01]  /*01f0*/  IADD3 R4, P1, PT, R7.reuse, R4, RZ ;  /* 0x0000000407047210 */ /* 0x040fe20007f3e0ff */
[----:B------:R-:W-:Y:S02]  /*0200*/  IMAD.MOV.U32 R9, RZ, RZ, 0x30 ;  /* 0x00000030ff097424 */ /* 0x000fe400078e00ff */
[----:B------:R-:W-:Y:S01]  /*0210*/  IMAD.MOV.U32 R8, RZ, RZ, 0x30 ;  /* 0x00000030ff087424 */ /* 0x000fe200078e00ff */
[----:B------:R-:W-:-:S05]  /*0220*/  LEA.HI.X.SX32 R5, R7, R5, 0x1, P1 ;  /* 0x0000000507057211 */ /* 0x000fca00008f0eff */
[----:B------:R0:W5:Y:S02]  /*0230*/  LDG.E.U8 R4, desc[UR6][R4.64+0x1] ;  /* 0x0000010604047981 */ /* 0x000164000c1e1100 */
[----:B0-----:R-:W-:Y:S02]  /*0240*/  @!P0 PRMT R5, R8, 0x7610, R5 ;  /* 0x0000761008058816 */ /* 0x001fe40000000005 */
[----:B------:R-:W-:Y:S01]  /*0250*/  @!P0 PRMT R13, R9, 0x7610, R13 ;  /* 0x00007610090d8816 */ /* 0x000fe2000000000d */
[----:B---3--:R0:W-:Y:S04]  /*0260*/  @P0 STS.U8 [R0], R11 ;  /* 0x0000000b00000388 */ /* 0x0081e80000000000 */
[----:B--2---:R0:W-:Y:S04]  /*0270*/  STS.U8 [R0+0x1], R13 ;  /* 0x0000010d00007388 */ /* 0x0041e80000000000 */
[----:B------:R0:W-:Y:S01]  /*0280*/  @!P0 STS.U8 [R0], R5 ;  /* 0x0000000500008388 */ /* 0x0001e20000000000 */
[----:B------:R-:W-:Y:S08]  /*0290*/  BAR.SYNC.DEFER_BLOCKING 0x0 ;  /* 0x0000000000007b1d */ /* 0x000ff00000010000 */
[----:B------:R-:W-:Y:S06]  /*02a0*/  BAR.SYNC.DEFER_BLOCKING 0x0 ;  /* 0x0000000000007b1d */ /* 0x000fec0000010000 */
[----:B0-----:R-:W-:Y:S05]  /*02b0*/  @!P0 BRA `(.L_x_1) ;  /* 0x0000000000488947 */ /* 0x001fea0003800000 */
[----:B------:R-:W0:Y:S01]  /*02c0*/  LDS.U8 R5, [R0] ;  /* 0x0000000000057984 */ /* 0x000e220000000000 */
[----:B------:R-:W-:Y:S02]  /*02d0*/  ISETP.NE.AND P1, PT, R6, R7, PT ;  /* 0x000000070600720c */ /* 0x000fe40003f25270 */
[----:B0----5:R-:W-:-:S13]  /*02e0*/  ISETP.NE.AND P2, PT, R5, R4, PT ;  /* 0x000000040500720c */ /* 0x021fda0003f45270 */
[----:B------:R-:W-:Y:S05]  /*02f0*/  @P1 BRA P2, `(.L_x_1) ;  /* 0x0000000000381947 */ /* 0x000fea0001000000 */
[----:B------:R-:W0:Y:S01]  /*0300*/  S2R R4, SR_LANEID ;  /* 0x0000000000047919 */ /* 0x000e220000000000 */
[----:B------:R-:W1:Y:S01]  /*0310*/  LDCU.64 UR4, c[0x0][0x390] ;  /* 0x00007200ff0477ac */ /* 0x000e620008000a00 */
[----:B------:R-:W-:Y:S02]  /*0320*/  VOTEU.ANY UR8, UPT, PT ;  /* 0x0000000000087886 */ /* 0x000fe400038e0100 */
[----:B------:R-:W-:Y:S02]  /*0330*/  UFLO.U32 UR9, UR8 ;  /* 0x00000008000972bd */ /* 0x000fe400080e0000 */
[----:B------:R-:W2:Y:S01]  /*0340*/  POPC R7, UR8 ;  /* 0x0000000800077d09 */ /* 0x000ea20008000000 */
[----:B-1----:R-:W-:-:S04]  /*0350*/  UIADD3 UR4, UP0, UPT, UR4, 0x4, URZ ;  /* 0x0000000404047890 */ /* 0x002fc8000ff1e0ff */
[----:B------:R-:W-:Y:S01]  /*0360*/  UIADD3.X UR5, UPT, UPT, URZ, UR5, URZ, UP0, !UPT ;  /* 0x00000005ff057290 */ /* 0x000fe200087fe4ff */
[----:B------:R-:W-:-:S05]  /*0370*/  IMAD.MOV.U32 R6, RZ, RZ, 0x30 ;  /* 0x00000030ff067424 */ /* 0x000fca00078e00ff */
[----:B------:R-:W-:Y:S01]  /*0380*/  IMAD.U32 R5, RZ, RZ, UR5 ;  /* 0x00000005ff057e24 */ /* 0x000fe2000f8e00ff */
[----:B0-----:R-:W-:Y:S01]  /*0390*/  ISETP.EQ.U32.AND P1, PT, R4, UR9, PT ;  /* 0x0000000904007c0c */ /* 0x001fe2000bf22070 */
[----:B------:R-:W-:-:S12]  /*03a0*/  IMAD.U32 R4, RZ, RZ, UR4 ;  /* 0x00000004ff047e24 */ /* 0x000fd8000f8e00ff */
[----:B--2---:R0:W-:Y:S02]  /*03b0*/  @P1 REDG.E.ADD.STRONG.GPU desc[UR6][R4.64], R7 ;  /* 0x000000070400198e */ /* 0x0041e4000c12e106 */
[----:B0-----:R-:W-:-:S05]  /*03c0*/  PRMT R5, R6, 0x7610, R5 ;  /* 0x0000761006057816 */ /* 0x001fca0000000005 */
[----:B------:R0:W-:Y:S02]  /*03d0*/  STS.U8 [R0], R5 ;  /* 0x0000000500007388 */ /* 0x0001e40000000000 */
.L_x_1:
[----:B------:R-:W-:Y:S05]  /*03e0*/  BSYNC.RECONVERGENT B0 ;  /* 0x0000000000007941 */ /* 0x000fea0003800200 */
.L_x_0:
[----:B------:R-:W-:Y:S06]  /*03f0*/  BAR.SYNC.DEFER_BLOCKING 0x0 ;  /* 0x0000000000007b1d */ /* 0x000fec0000010000 */
[----:B------:R-:W-:Y:S05]  /*0400*/  @!P0 EXIT ;  /* 0x000000000000894d */ /* 0x000fea0003800000 */
[----:B0-----:R-:W0:Y:S04]  /*0410*/  LDS.U8 R5, [R0] ;  /* 0x0000000000057984 */ /* 0x001e280000000000 */
[----:B------:R-:W1:Y:S04]  /*0420*/  LDS.U8 R7, [R0+0x1] ;  /* 0x0000010000077984 */ /* 0x000e680000000000 */
[----:B0-----:R-:W-:Y:S04]  /*0430*/  STG.E.U8 desc[UR6][R2.64], R5 ;  /* 0x0000000502007986 */ /* 0x001fe8000c101106 */
[----:B-1----:R-:W-:Y:S01]  /*0440*/  STG.E.U8 desc[UR6][R2.64+0x1], R7 ;  /* 0x0000010702007986 */ /* 0x002fe2000c101106 */
[----:B------:R-:W-:Y:S05]  /*0450*/  EXIT ;  /* 0x000000000000794d */ /* 0x000fea0003800000 */
.L_x_2:
[----:B------:R-:W-:-:S00]  /*0460*/  BRA `(.L_x_2) ;  /* 0xfffffffc00fc7947 */ /* 0x000fc0000383ffff */
[----:B------:R-:W-:-:S00]  /*0470*/  NOP ;  /* 0x0000000000007918 */ /* 0x000fc00000000000 */
        /* <DEDUP_REMOVED lines=8> */
.L_x_61:


//--------------------- .text._Z12eliminar_tntPcPiS0_ --------------------------
	.section	.text._Z12eliminar_tntPcPiS0_,"ax",@progbits
	.align	128
        .global         _Z12eliminar_tntPcPiS0_
        .type           _Z12eliminar_tntPcPiS0_,@function
        .size           _Z12eliminar_tntPcPiS0_,(.L_x_60 - _Z12eliminar_tntPcPiS0_)
        .other          _Z12eliminar_tntPcPiS0_,@"STO_CUDA_ENTRY STV_DEFAULT"
_Z12eliminar_tntPcPiS0_:
.text._Z12eliminar_tntPcPiS0_:
[----:B------:R-:W-:Y:S08]  /*0000*/  LDC R1, c[0x0][0x37c] ;  /* 0x0000df00ff017b82 */ /* 0x000ff00000000800 */
[----:B------:R-:W0:Y:S01]  /*0010*/  LDC.64 R4, c[0x0][0x388] ;  /* 0x0000e200ff047b82 */ /* 0x000e220000000a00 */
[----:B------:R-:W0:Y:S02]  /*0020*/  LDCU.64 UR6, c[0x0][0x358] ;  /* 0x00006b00ff0677ac */ /* 0x000e240008000a00 */
[----:B0-----:R0:W2:Y:S01]  /*0030*/  LDG.E R4, desc[UR6][R4.64] ;  /* 0x0000000604047981 */ /* 0x0010a2000c1e1900 */
[----:B------:R-:W1:Y:S04]  /*0040*/  LDCU UR4, c[0x0][0x360] ;  /* 0x00006c00ff0477ac */ /* 0x000e680008000800 */
[----:B------:R-:W0:Y:S01]  /*0050*/  S2UR UR5, SR_CTAID.Y ;  /* 0x00000000000579c3 */ /* 0x000e220000002600 */
[----:B------:R-:W-:Y:S01]  /*0060*/  BSSY.RECONVERGENT B0, `(.L_x_3) ;  /* 0x000000e000007945 */ /* 0x000fe20003800200 */
[----:B------:R-:W1:Y:S01]  /*0070*/  S2R R3, SR_TID.X ;  /* 0x0000000000037919 */ /* 0x000e620000002100 */
[----:B------:R-:W1:Y:S05]  /*0080*/  S2R R2, SR_CTAID.X ;  /* 0x0000000000027919 */ /* 0x000e6a0000002500 */
[----:B------:R-:W0:Y:S01]  /*0090*/  LDC R11, c[0x0][0x364] ;  /* 0x0000d900ff0b7b82 */ /* 0x000e220000000800 */
[----:B------:R-:W3:Y:S01]  /*00a0*/  S2R R0, SR_TID.Y ;  /* 0x0000000000007919 */ /* 0x000ee20000002200 */
[----:B-1----:R-:W-:-:S04]  /*00b0*/  IMAD R2, R2, UR4, R3 ;  /* 0x0000000402027c24 */ /* 0x002fc8000f8e0203 */
[----:B------:R-:W-:Y:S01]  /*00c0*/  I2F.F64 R6, R2 ;  /* 0x0000000200067312 */ /* 0x000fe20000201c00 */
[----:B---3--:R-:W-:Y:S02]  /*00d0*/  IMAD R3, R0, UR4, R3 ;  /* 0x0000000400037c24 */ /* 0x008fe4000f8e0203 */
[----:B0-----:R-:W-:Y:S01]  /*00e0*/  IMAD R5, R11, UR5, R0 ;  /* 0x000000050b057c24 */ /* 0x001fe2000f8e0200 */
[----:B------:R-:W-:-:S04]  /*00f0*/  MOV R0, 0x140 ;  /* 0x0000014000007802 */ /* 0x000fc80000000f00 */
[----:B--2---:R-:W0:Y:S02]  /*0100*/  I2F.F64 R8, R4 ;  /* 0x0000000400087312 */ /* 0x004e240000201c00 */
[----:B0-----:R-:W-:-:S08]  /*0110*/  DADD R6, R6, -R8 ;  /* 0x0000000006067229 */ /* 0x001fd00000000808 */
[----:B------:R-:W-:-:S11]  /*0120*/  DADD R26, -RZ, |R6| ;  /* 0x00000000ff1a7229 */ /* 0x000fd60000000506 */
[----:B------:R-:W-:Y:S05]  /*0130*/  CALL.REL.NOINC `($_Z12eliminar_tntPcPiS0_$__internal_accurate_pow) ;  /* 0x0000000800507944 */ /* 0x000fea0003c00000 */
[----:B------:R-:W-:Y:S05]  /*0140*/  BSYNC.RECONVERGENT B0 ;  /* 0x0000000000007941 */ /* 0x000fea0003800200 */
.L_x_3:
[----:B------:R-:W0:Y:S02]  /*0150*/  LDC.64 R14, c[0x0][0x388] ;  /* 0x0000e200ff0e7b82 */ /* 0x000e240000000a00 */
[----:B0-----:R-:W2:Y:S01]  /*0160*/  LDG.E R12, desc[UR6][R14.64+0x4] ;  /* 0x000004060e0c7981 */ /* 0x001ea2000c1e1900 */
[C---:B------:R-:W-:Y:S01]  /*0170*/  DADD R10, R6.reuse, 2 ;  /* 0x40000000060a7429 */ /* 0x040fe20000000000 */
[----:B------:R-:W-:Y:S01]  /*0180*/  BSSY.RECONVERGENT B0, `(.L_x_4) ;  /* 0x0000012000007945 */ /* 0x000fe20003800200 */
[----:B------:R-:W-:Y:S01]  /*0190*/  DSETP.NEU.AND P1, PT, R6, RZ, PT ;  /* 0x000000ff0600722a */ /* 0x000fe20003f2d000 */
[----:B------:R-:W-:-:S07]  /*01a0*/  MOV R0, 0x2a0 ;  /* 0x000002a000007802 */ /* 0x000fce0000000f00 */
[----:B------:R-:W-:-:S04]  /*01b0*/  LOP3.LUT R10, R11, 0x7ff00000, RZ, 0xc0, !PT ;  /* 0x7ff000000b0a7812 */ /* 0x000fc800078ec0ff */
[----:B------:R-:W-:Y:S02]  /*01c0*/  ISETP.NE.AND P0, PT, R10, 0x7ff00000, PT ;  /* 0x7ff000000a00780c */ /* 0x000fe40003f05270 */
[----:B------:R-:W-:Y:S01]  /*01d0*/  I2F.F64.U32 R10, R5 ;  /* 0x00000005000a7312 */ /* 0x000fe20000201800 */
[----:B------:R-:W-:Y:S01]  /*01e0*/  @!P1 CS2R R8, SRZ ;  /* 0x0000000000089805 */ /* 0x000fe2000001ff00 */
[----:B------:R-:W-:-:S09]  /*01f0*/  DSETP.NEU.AND P1, PT, R6, 1, PT ;  /* 0x3ff000000600742a */ /* 0x000fd20003f2d000 */
[----:B------:R-:W-:-:S14]  /*0200*/  DSETP.NEU.OR P0, PT, |R6|, +INF , P0 ;  /* 0x7ff000000600742a */ /* 0x000fdc000070d600 */
[----:B------:R-:W-:Y:S02]  /*0210*/  @!P0 IMAD.MOV.U32 R8, RZ, RZ, 0x0 ;  /* 0x00000000ff088424 */ /* 0x000fe400078e00ff */
[----:B------:R-:W-:-:S03]  /*0220*/  @!P0 IMAD.MOV.U32 R9, RZ, RZ, 0x7ff00000 ;  /* 0x7ff00000ff098424 */ /* 0x000fc600078e00ff */
[----:B------:R-:W-:Y:S02]  /*0230*/  FSEL R8, R8, RZ, P1 ;  /* 0x000000ff08087208 */ /* 0x000fe40000800000 */
[----:B------:R-:W-:-:S04]  /*0240*/  FSEL R9, R9, 1.875, P1 ;  /* 0x3ff0000009097808 */ /* 0x000fc80000800000 */
[----:B------:R-:W-:Y:S08]  /*0250*/  F2F.F32.F64 R4, R8 ;  /* 0x0000000800047310 */ /* 0x000ff00000301000 */
[----:B--2---:R-:W0:Y:S02]  /*0260*/  I2F.F64 R12, R12 ;  /* 0x0000000c000c7312 */ /* 0x004e240000201c00 */
[----:B0-----:R-:W-:-:S08]  /*0270*/  DADD R6, R10, -R12 ;  /* 0x000000000a067229 */ /* 0x001fd0000000080c */
[----:B------:R-:W-:-:S11]  /*0280*/  DADD R26, -RZ, |R6| ;  /* 0x00000000ff1a7229 */ /* 0x000fd60000000506 */
[----:B------:R-:W-:Y:S05]  /*0290*/  CALL.REL.NOINC `($_Z12eliminar_tntPcPiS0_$__internal_accurate_pow) ;  /* 0x0000000400f87944 */ /* 0x000fea0003c00000 */
[----:B------:R-:W-:Y:S05]  /*02a0*/  BSYNC.RECONVERGENT B0 ;  /* 0x0000000000007941 */ /* 0x000fea0003800200 */
.L_x_4:
[C---:B------:R-:W-:Y:S01]  /*02b0*/  DADD R10, R6.reuse, 2 ;  /* 0x40000000060a7429 */ /* 0x040fe20000000000 */
[----:B------:R-:W-:Y:S01]  /*02c0*/  IMAD.MOV.U32 R12, RZ, RZ, 0x0 ;  /* 0x00000000ff0c7424 */ /* 0x000fe200078e00ff */
[----:B------:R-:W-:Y:S01]  /*02d0*/  DSETP.NEU.AND P1, PT, R6, RZ, PT ;  /* 0x000000ff0600722a */ /* 0x000fe20003f2d000 */
[----:B------:R-:W-:Y:S01]  /*02e0*/  MOV R13, 0x3fd80000 ;  /* 0x3fd80000000d7802 */ /* 0x000fe20000000f00 */
[----:B------:R-:W-:Y:S06]  /*02f0*/  BSSY.RECONVERGENT B0, `(.L_x_5) ;  /* 0x000001c000007945 */ /* 0x000fec0003800200 */
[----:B------:R-:W-:-:S04]  /*0300*/  LOP3.LUT R10, R11, 0x7ff00000, RZ, 0xc0, !PT ;  /* 0x7ff000000b0a7812 */ /* 0x000fc800078ec0ff */
[----:B------:R-:W-:Y:S02]  /*0310*/  ISETP.NE.AND P0, PT, R10, 0x7ff00000, PT ;  /* 0x7ff000000a00780c */ /* 0x000fe40003f05270 */
[----:B------:R-:W0:Y:S01]  /*0320*/  F2F.F64.F32 R10, R4 ;  /* 0x00000004000a7310 */ /* 0x000e220000201800 */
[----:B------:R-:W-:Y:S01]  /*0330*/  @!P1 CS2R R8, SRZ ;  /* 0x0000000000089805 */ /* 0x000fe2000001ff00 */
[----:B------:R-:W-:-:S09]  /*0340*/  DSETP.NEU.AND P1, PT, R6, 1, PT ;  /* 0x3ff000000600742a */ /* 0x000fd20003f2d000 */
[----:B------:R-:W-:-:S14]  /*0350*/  DSETP.NEU.OR P0, PT, |R6|, +INF , P0 ;  /* 0x7ff000000600742a */ /* 0x000fdc000070d600 */
[----:B------:R-:W-:Y:S02]  /*0360*/  @!P0 IMAD.MOV.U32 R8, RZ, RZ, 0x0 ;  /* 0x00000000ff088424 */ /* 0x000fe400078e00ff */
[----:B------:R-:W-:-:S03]  /*0370*/  @!P0 IMAD.MOV.U32 R9, RZ, RZ, 0x7ff00000 ;  /* 0x7ff00000ff098424 */ /* 0x000fc600078e00ff */
[----:B------:R-:W-:Y:S02]  /*0380*/  FSEL R8, R8, RZ, P1 ;  /* 0x000000ff08087208 */ /* 0x000fe40000800000 */
[----:B------:R-:W-:-:S06]  /*0390*/  FSEL R9, R9, 1.875, P1 ;  /* 0x3ff0000009097808 */ /* 0x000fcc0000800000 */
[----:B0-----:R-:W-:-:S06]  /*03a0*/  DADD R8, R10, R8 ;  /* 0x000000000a087229 */ /* 0x001fcc0000000008 */
[----:B------:R-:W0:Y:S04]  /*03b0*/  MUFU.RSQ64H R7, R9 ;  /* 0x0000000900077308 */ /* 0x000e280000001c00 */
[----:B------:R-:W-:-:S05]  /*03c0*/  VIADD R6, R9, 0xfcb00000 ;  /* 0xfcb0000009067836 */ /* 0x000fca0000000000 */
[----:B------:R-:W-:Y:S01]  /*03d0*/  ISETP.GE.U32.AND P0, PT, R6, 0x7ca00000, PT ;  /* 0x7ca000000600780c */ /* 0x000fe20003f06070 */
[----:B0-----:R-:W-:-:S08]  /*03e0*/  DMUL R10, R6, R6 ;  /* 0x00000006060a7228 */ /* 0x001fd00000000000 */
[----:B------:R-:W-:-:S08]  /*03f0*/  DFMA R10, R8, -R10, 1 ;  /* 0x3ff00000080a742b */ /* 0x000fd0000000080a */
[----:B------:R-:W-:Y:S02]  /*0400*/  DFMA R12, R10, R12, 0.5 ;  /* 0x3fe000000a0c742b */ /* 0x000fe4000000000c */
[----:B------:R-:W-:-:S08]  /*0410*/  DMUL R10, R6, R10 ;  /* 0x0000000a060a7228 */ /* 0x000fd00000000000 */
[----:B------:R-:W-:-:S08]  /*0420*/  DFMA R14, R12, R10, R6 ;  /* 0x0000000a0c0e722b */ /* 0x000fd00000000006 */
[----:B------:R-:W-:Y:S02]  /*0430*/  DMUL R16, R8, R14 ;  /* 0x0000000e08107228 */ /* 0x000fe40000000000 */
[----:B------:R-:W-:Y:S02]  /*0440*/  VIADD R13, R15, 0xfff00000 ;  /* 0xfff000000f0d7836 */ /* 0x000fe40000000000 */
[----:B------:R-:W-:-:S04]  /*0450*/  IMAD.MOV.U32 R12, RZ, RZ, R14 ;  /* 0x000000ffff0c7224 */ /* 0x000fc800078e000e */
[----:B------:R-:W-:-:S08]  /*0460*/  DFMA R18, R16, -R16, R8 ;  /* 0x800000101012722b */ /* 0x000fd00000000008 */
[----:B------:R-:W-:Y:S01]  /*0470*/  DFMA R10, R18, R12, R16 ;  /* 0x0000000c120a722b */ /* 0x000fe20000000010 */
[----:B------:R-:W-:Y:S10]  /*0480*/  @!P0 BRA `(.L_x_6) ;  /* 0x0000000000088947 */ /* 0x000ff40003800000 */
[----:B------:R-:W-:-:S07]  /*0490*/  MOV R0, 0x4b0 ;  /* 0x000004b000007802 */ /* 0x000fce0000000f00 */
[----:B------:R-:W-:Y:S05]  /*04a0*/  CALL.REL.NOINC `($__internal_0_$__cuda_sm20_dsqrt_rn_f64_mediumpath_v1) ;  /* 0x0000000000c07944 */ /* 0x000fea0003c00000 */
.L_x_6:
[----:B------:R-:W-:Y:S05]  /*04b0*/  BSYNC.RECONVERGENT B0 ;  /* 0x0000000000007941 */ /* 0x000fea0003800200 */
.L_x_5:
[----:B------:R-:W0:Y:S01]  /*04c0*/  LDCU.64 UR4, c[0x3][0x48] ;  /* 0x00c00900ff0477ac */ /* 0x000e220008000a00 */
[----:B------:R-:W1:Y:S01]  /*04d0*/  LDCU.64 UR8, c[0x0][0x380] ;  /* 0x00007000ff0877ac */ /* 0x000e620008000a00 */
[C---:B0-----:R-:W-:Y:S01]  /*04e0*/  IMAD R0, R5.reuse, UR4, R2 ;  /* 0x0000000405007c24 */ /* 0x041fe2000f8e0202 */
[----:B------:R-:W-:-:S03]  /*04f0*/  ISETP.GE.AND P0, PT, R5, UR5, PT ;  /* 0x0000000505007c0c */ /* 0x000fc6000bf06270 */
[----:B------:R-:W-:Y:S01]  /*0500*/  IMAD.SHL.U32 R0, R0, 0x2, RZ ;  /* 0x0000000200007824 */ /* 0x000fe200078e00ff */
[----:B------:R-:W-:-:S04]  /*0510*/  ISETP.LT.AND P0, PT, R2, UR4, !P0 ;  /* 0x0000000402007c0c */ /* 0x000fc8000c701270 */
[----:B-1----:R-:W-:-:S04]  /*0520*/  IADD3 R4, P1, PT, R0, UR8, RZ ;  /* 0x0000000800047c10 */ /* 0x002fc8000ff3e0ff */
[----:B------:R-:W-:-:S05]  /*0530*/  LEA.HI.X.SX32 R5, R0, UR9, 0x1, P1 ;  /* 0x0000000900057c11 */ /* 0x000fca00088f0eff */
[----:B------:R-:W2:Y:S04]  /*0540*/  @P0 LDG.E.U8 R9, desc[UR6][R4.64+0x1] ;  /* 0x0000010604090981 */ /* 0x000ea8000c1e1100 */
[----:B------:R-:W3:Y:S01]  /*0550*/  @P0 LDG.E.U8 R7, desc[UR6][R4.64] ;  /* 0x0000000604070981 */ /* 0x000ee2000c1e1100 */
[----:B------:R-:W0:Y:S01]  /*0560*/  S2UR UR5, SR_CgaCtaId ;  /* 0x00000000000579c3 */ /* 0x000e220000008800 */
[----:B------:R-:W1:Y:S01]  /*0570*/  F2I.F64.TRUNC R10, R10 ;  /* 0x0000000a000a7311 */ /* 0x000e62000030d100 */
[----:B------:R-:W-:Y:S01]  /*0580*/  UMOV UR4, 0x400 ;  /* 0x0000040000047882 */ /* 0x000fe20000000000 */
[----:B------:R-:W-:Y:S01]  /*0590*/  IMAD.MOV.U32 R0, RZ, RZ, 0x30 ;  /* 0x00000030ff007424 */ /* 0x000fe200078e00ff */
[----:B------:R-:W-:Y:S01]  /*05a0*/  BSSY.RECONVERGENT B0, `(.L_x_7) ;  /* 0x0000019000007945 */ /* 0x000fe20003800200 */
[----:B------:R-:W-:Y:S01]  /*05b0*/  IMAD.MOV.U32 R2, RZ, RZ, 0x30 ;  /* 0x00000030ff027424 */ /* 0x000fe200078e00ff */
[----:B-1----:R-:W-:Y:S01]  /*05c0*/  ISETP.GT.OR P1, PT, R10, 0x4, !P0 ;  /* 0x000000040a00780c */ /* 0x002fe20004724670 */
[----:B0-----:R-:W-:Y:S01]  /*05d0*/  ULEA UR4, UR5, UR4, 0x18 ;  /* 0x0000000405047291 */ /* 0x001fe2000f8ec0ff */
[----:B------:R-:W-:-:S05]  /*05e0*/  @!P0 PRMT R9, R0, 0x7610, R9 ;  /* 0x0000761000098816 */ /* 0x000fca0000000009 */
[----:B------:R-:W-:-:S05]  /*05f0*/  LEA R0, R3, UR4, 0x1 ;  /* 0x0000000403007c11 */ /* 0x000fca000f8e08ff */
[----:B---3--:R0:W-:Y:S04]  /*0600*/  @P0 STS.U8 [R0], R7 ;  /* 0x0000000700000388 */ /* 0x0081e80000000000 */
[----:B--2---:R0:W-:Y:S04]  /*0610*/  STS.U8 [R0+0x1], R9 ;  /* 0x0000010900007388 */ /* 0x0041e80000000000 */
[----:B------:R0:W-:Y:S01]  /*0620*/  @!P0 STS.U8 [R0], R2 ;  /* 0x0000000200008388 */ /* 0x0001e20000000000 */
[----:B------:R-:W-:Y:S06]  /*0630*/  BAR.SYNC.DEFER_BLOCKING 0x0 ;  /* 0x0000000000007b1d */ /* 0x000fec0000010000 */
[----:B------:R-:W-:Y:S05]  /*0640*/  @P1 BRA `(.L_x_8) ;  /* 0x0000000000381947 */ /* 0x000fea0003800000 */
[----:B0-----:R-:W0:Y:S01]  /*0650*/  S2R R2, SR_LANEID ;  /* 0x0000000000027919 */ /* 0x001e220000000000 */
[----:B------:R-:W1:Y:S01]  /*0660*/  LDCU.64 UR4, c[0x0][0x390] ;  /* 0x00007200ff0477ac */ /* 0x000e620008000a00 */
[----:B------:R-:W-:Y:S02]  /*0670*/  VOTEU.ANY UR8, UPT, PT ;  /* 0x0000000000087886 */ /* 0x000fe400038e0100 */
[----:B------:R-:W-:Y:S02]  /*0680*/  UFLO.U32 UR9, UR8 ;  /* 0x00000008000972bd */ /* 0x000fe400080e0000 */
[----:B------:R-:W2:Y:S01]  /*0690*/  POPC R7, UR8 ;  /* 0x0000000800077d09 */ /* 0x000ea20008000000 */
[----:B-1----:R-:W-:-:S04]  /*06a0*/  UIADD3 UR4, UP0, UPT, UR4, 0x4, URZ ;  /* 0x0000000404047890 */ /* 0x002fc8000ff1e0ff */
[----:B------:R-:W-:Y:S01]  /*06b0*/  UIADD3.X UR5, UPT, UPT, URZ, UR5, URZ, UP0, !UPT ;  /* 0x00000005ff057290 */ /* 0x000fe200087fe4ff */
[----:B------:R-:W-:-:S05]  /*06c0*/  IMAD.MOV.U32 R6, RZ, RZ, 0x30 ;  /* 0x00000030ff067424 */ /* 0x000fca00078e00ff */
[----:B------:R-:W-:Y:S02]  /*06d0*/  MOV R3, UR5 ;  /* 0x0000000500037c02 */ /* 0x000fe40008000f00 */
[----:B0-----:R-:W-:Y:S01]  /*06e0*/  ISETP.EQ.U32.AND P1, PT, R2, UR9, PT ;  /* 0x0000000902007c0c */ /* 0x001fe2000bf22070 */
[----:B------:R-:W-:-:S12]  /*06f0*/  IMAD.U32 R2, RZ, RZ, UR4 ;  /* 0x00000004ff027e24 */ /* 0x000fd8000f8e00ff */
[----:B--2---:R0:W-:Y:S02]  /*0700*/  @P1 REDG.E.ADD.STRONG.GPU desc[UR6][R2.64], R7 ;  /* 0x000000070200198e */ /* 0x0041e4000c12e106 */
[----:B0-----:R-:W-:-:S05]  /*0710*/  PRMT R3, R6, 0x7610, R3 ;  /* 0x0000761006037816 */ /* 0x001fca0000000003 */
[----:B------:R1:W-:Y:S02]  /*0720*/  STS.U8 [R0], R3 ;  /* 0x0000000300007388 */ /* 0x0003e40000000000 */
.L_x_8:
[----:B------:R-:W-:Y:S05]  /*0730*/  BSYNC.RECONVERGENT B0 ;  /* 0x0000000000007941 */ /* 0x000fea0003800200 */
.L_x_7:
[----:B------:R-:W-:Y:S06]  /*0740*/  BAR.SYNC.DEFER_BLOCKING 0x0 ;  /* 0x0000000000007b1d */ /* 0x000fec0000010000 */
[----:B------:R-:W-:Y:S05]  /*0750*/  @!P0 EXIT ;  /* 0x000000000000894d */ /* 0x000fea0003800000 */
[----:B-1----:R-:W1:Y:S04]  /*0760*/  LDS.U8 R3, [R0] ;  /* 0x0000000000037984 */ /* 0x002e680000000000 */
[----:B0-----:R-:W0:Y:S04]  /*0770*/  LDS.U8 R7, [R0+0x1] ;  /* 0x0000010000077984 */ /* 0x001e280000000000 */
[----:B-1----:R-:W-:Y:S04]  /*0780*/  STG.E.U8 desc[UR6][R4.64], R3 ;  /* 0x0000000304007986 */ /* 0x002fe8000c101106 */
[----:B0-----:R-:W-:Y:S01]  /*0790*/  STG.E.U8 desc[UR6][R4.64+0x1], R7 ;  /* 0x0000010704007986 */ /* 0x001fe2000c101106 */
[----:B------:R-:W-:Y:S05]  /*07a0*/  EXIT ;  /* 0x000000000000794d */ /* 0x000fea0003800000 */
        .weak           $__internal_0_$__cuda_sm20_dsqrt_rn_f64_mediumpath_v1
        .type           $__internal_0_$__cuda_sm20_dsqrt_rn_f64_mediumpath_v1,@function
        .size           $__internal_0_$__cuda_sm20_dsqrt_rn_f64_mediumpath_v1,($_Z12eliminar_tntPcPiS0_$__internal_accurate_pow - $__internal_0_$__cuda_sm20_dsqrt_rn_f64_mediumpath_v1)
$__internal_0_$__cuda_sm20_dsqrt_rn_f64_mediumpath_v1:
[----:B------:R-:W-:Y:S01]  /*07b0*/  ISETP.GE.U32.AND P0, PT, R6, -0x3400000, PT ;  /* 0xfcc000000600780c */ /* 0x000fe20003f06070 */
[----:B------:R-:W-:Y:S01]  /*07c0*/  BSSY.RECONVERGENT B1, `(.L_x_9) ;  /* 0x0000026000017945 */ /* 0x000fe20003800200 */
[----:B------:R-:W-:Y:S02]  /*07d0*/  IMAD.MOV.U32 R12, RZ, RZ, R14 ;  /* 0x000000ffff0c7224 */ /* 0x000fe400078e000e */
[----:B------:R-:W-:Y:S02]  /*07e0*/  IMAD.MOV.U32 R6, RZ, RZ, R18 ;  /* 0x000000ffff067224 */ /* 0x000fe400078e0012 */
[----:B------:R-:W-:-:S07]  /*07f0*/  IMAD.MOV.U32 R7, RZ, RZ, R19 ;  /* 0x000000ffff077224 */ /* 0x000fce00078e0013 */
[----:B------:R-:W-:Y:S05]  /*0800*/  @!P0 BRA `(.L_x_10) ;  /* 0x0000000000208947 */ /* 0x000fea0003800000 */
[----:B------:R-:W-:-:S10]  /*0810*/  DFMA.RM R6, R6, R12, R16 ;  /* 0x0000000c0606722b */ /* 0x000fd40000004010 */
[----:B------:R-:W-:-:S05]  /*0820*/  IADD3 R10, P0, PT, R6, 0x1, RZ ;  /* 0x00000001060a7810 */ /* 0x000fca0007f1e0ff */
[----:B------:R-:W-:-:S06]  /*0830*/  IMAD.X R11, RZ, RZ, R7, P0 ;  /* 0x000000ffff0b7224 */ /* 0x000fcc00000e0607 */
[----:B------:R-:W-:-:S08]  /*0840*/  DFMA.RP R8, -R6, R10, R8 ;  /* 0x0000000a0608722b */ /* 0x000fd00000008108 */
[----:B------:R-:W-:-:S06]  /*0850*/  DSETP.GT.AND P0, PT, R8, RZ, PT ;  /* 0x000000ff0800722a */ /* 0x000fcc0003f04000 */
[----:B------:R-:W-:Y:S02]  /*0860*/  FSEL R6, R10, R6, P0 ;  /* 0x000000060a067208 */ /* 0x000fe40000000000 */
[----:B------:R-:W-:Y:S01]  /*0870*/  FSEL R7, R11, R7, P0 ;  /* 0x000000070b077208 */ /* 0x000fe20000000000 */
[----:B------:R-:W-:Y:S06]  /*0880*/  BRA `(.L_x_11) ;  /* 0x0000000000647947 */ /* 0x000fec0003800000 */
.L_x_10:
[----:B------:R-:W-:-:S14]  /*0890*/  DSETP.NE.AND P0, PT, R8, RZ, PT ;  /* 0x000000ff0800722a */ /* 0x000fdc0003f05000 */
[----:B------:R-:W-:Y:S05]  /*08a0*/  @!P0 BRA `(.L_x_12) ;  /* 0x0000000000588947 */ /* 0x000fea0003800000 */
[----:B------:R-:W-:-:S13]  /*08b0*/  ISETP.GE.AND P0, PT, R9, RZ, PT ;  /* 0x000000ff0900720c */ /* 0x000fda0003f06270 */
[----:B------:R-:W-:Y:S01]  /*08c0*/  @!P0 IMAD.MOV.U32 R6, RZ, RZ, 0x0 ;  /* 0x00000000ff068424 */ /* 0x000fe200078e00ff */
[----:B------:R-:W-:Y:S01]  /*08d0*/  @!P0 MOV R7, 0xfff80000 ;  /* 0xfff8000000078802 */ /* 0x000fe20000000f00 */
[----:B------:R-:W-:Y:S06]  /*08e0*/  @!P0 BRA `(.L_x_11) ;  /* 0x00000000004c8947 */ /* 0x000fec0003800000 */
[----:B------:R-:W-:-:S13]  /*08f0*/  ISETP.GT.AND P0, PT, R9, 0x7fefffff, PT ;  /* 0x7fefffff0900780c */ /* 0x000fda0003f04270 */
[----:B------:R-:W-:Y:S05]  /*0900*/  @P0 BRA `(.L_x_12) ;  /* 0x0000000000400947 */ /* 0x000fea0003800000 */
[----:B------:R-:W-:Y:S01]  /*0910*/  DMUL R6, R8, 8.11296384146066816958e+31 ;  /* 0x4690000008067828 */ /* 0x000fe20000000000 */
[----:B------:R-:W-:Y:S02]  /*0920*/  IMAD.MOV.U32 R12, RZ, RZ, 0x0 ;  /* 0x00000000ff0c7424 */ /* 0x000fe400078e00ff */
[----:B------:R-:W-:Y:S02]  /*0930*/  IMAD.MOV.U32 R8, RZ, RZ, RZ ;  /* 0x000000ffff087224 */ /* 0x000fe400078e00ff */
[----:B------:R-:W-:Y:S01]  /*0940*/  IMAD.MOV.U32 R13, RZ, RZ, 0x3fd80000 ;  /* 0x3fd80000ff0d7424 */ /* 0x000fe200078e00ff */
[----:B------:R-:W0:Y:S03]  /*0950*/  MUFU.RSQ64H R9, R7 ;  /* 0x0000000700097308 */ /* 0x000e260000001c00 */
[----:B0-----:R-:W-:-:S08]  /*0960*/  DMUL R10, R8, R8 ;  /* 0x00000008080a7228 */ /* 0x001fd00000000000 */
[----:B------:R-:W-:-:S08]  /*0970*/  DFMA R10, R6, -R10, 1 ;  /* 0x3ff00000060a742b */ /* 0x000fd0000000080a */
[----:B------:R-:W-:Y:S02]  /*0980*/  DFMA R12, R10, R12, 0.5 ;  /* 0x3fe000000a0c742b */ /* 0x000fe4000000000c */
[----:B------:R-:W-:-:S08]  /*0990*/  DMUL R10, R8, R10 ;  /* 0x0000000a080a7228 */ /* 0x000fd00000000000 */
[----:B------:R-:W-:-:S08]  /*09a0*/  DFMA R10, R12, R10, R8 ;  /* 0x0000000a0c0a722b */ /* 0x000fd00000000008 */
[----:B------:R-:W-:Y:S02]  /*09b0*/  DMUL R8, R6, R10 ;  /* 0x0000000a06087228 */ /* 0x000fe40000000000 */
[----:B------:R-:W-:-:S06]  /*09c0*/  VIADD R11, R11, 0xfff00000 ;  /* 0xfff000000b0b7836 */ /* 0x000fcc0000000000 */
[----:B------:R-:W-:-:S08]  /*09d0*/  DFMA R12, R8, -R8, R6 ;  /* 0x80000008080c722b */ /* 0x000fd00000000006 */
[----:B------:R-:W-:-:S10]  /*09e0*/  DFMA R6, R10, R12, R8 ;  /* 0x0000000c0a06722b */ /* 0x000fd40000000008 */
[----:B------:R-:W-:Y:S01]  /*09f0*/  VIADD R7, R7, 0xfcb00000 ;  /* 0xfcb0000007077836 */ /* 0x000fe20000000000 */
[----:B------:R-:W-:Y:S06]  /*0a00*/  BRA `(.L_x_11) ;  /* 0x0000000000047947 */ /* 0x000fec0003800000 */
.L_x_12:
[----:B------:R-:W-:-:S11]  /*0a10*/  DADD R6, R8, R8 ;  /* 0x0000000008067229 */ /* 0x000fd60000000008 */
.L_x_11:
[----:B------:R-:W-:Y:S05]  /*0a20*/  BSYNC.RECONVERGENT B1 ;  /* 0x0000000000017941 */ /* 0x000fea0003800200 */
.L_x_9:
[----:B------:R-:W-:Y:S01]  /*0a30*/  MOV R10, R6 ;  /* 0x00000006000a7202 */ /* 0x000fe20000000f00 */
[----:B------:R-:W-:Y:S02]  /*0a40*/  IMAD.MOV.U32 R11, RZ, RZ, R7 ;  /* 0x000000ffff0b7224 */ /* 0x000fe400078e0007 */
[----:B------:R-:W-:Y:S02]  /*0a50*/  IMAD.MOV.U32 R6, RZ, RZ, R0 ;  /* 0x000000ffff067224 */ /* 0x000fe400078e0000 */
[----:B------:R-:W-:-:S04]  /*0a60*/  IMAD.MOV.U32 R7, RZ, RZ, 0x0 ;  /* 0x00000000ff077424 */ /* 0x000fc800078e00ff */
[----:B------:R-:W-:Y:S05]  /*0a70*/  RET.REL.NODEC R6 `(_Z12eliminar_tntPcPiS0_) ;  /* 0xfffffff406607950 */ /* 0x000fea0003c3ffff */
        .type           $_Z12eliminar_tntPcPiS0_$__internal_accurate_pow,@function
        .size           $_Z12eliminar_tntPcPiS0_$__internal_accurate_pow,(.L_x_60 - $_Z12eliminar_tntPcPiS0_$__internal_accurate_pow)
$_Z12eliminar_tntPcPiS0_$__internal_accurate_pow:
[----:B------:R-:W-:Y:S01]  /*0a80*/  ISETP.GT.U32.AND P0, PT, R27, 0xfffff, PT ;  /* 0x000fffff1b00780c */ /* 0x000fe20003f04070 */
[----:B------:R-:W-:Y:S01]  /*0a90*/  IMAD.MOV.U32 R10, RZ, RZ, R27 ;  /* 0x000000ffff0a7224 */ /* 0x000fe200078e001b */
[----:B------:R-:W-:Y:S01]  /*0aa0*/  MOV R12, R26 ;  /* 0x0000001a000c7202 */ /* 0x000fe20000000f00 */
[----:B------:R-:W-:Y:S01]  /*0ab0*/  IMAD.MOV.U32 R16, RZ, RZ, RZ ;  /* 0x000000ffff107224 */ /* 0x000fe200078e00ff */
[----:B------:R-:W-:Y:S01]  /*0ac0*/  MOV R19, 0x3ed0f5d2 ;  /* 0x3ed0f5d200137802 */ /* 0x000fe20000000f00 */
[----:B------:R-:W-:Y:S01]  /*0ad0*/  IMAD.MOV.U32 R18, RZ, RZ, 0x41ad3b5a ;  /* 0x41ad3b5aff127424 */ /* 0x000fe200078e00ff */
[----:B------:R-:W-:Y:S01]  /*0ae0*/  UMOV UR4, 0x7d2cafe2 ;  /* 0x7d2cafe200047882 */ /* 0x000fe20000000000 */
[----:B------:R-:W-:Y:S01]  /*0af0*/  UMOV UR5, 0x3eb0f5ff ;  /* 0x3eb0f5ff00057882 */ /* 0x000fe20000000000 */
[----:B------:R-:W-:Y:S01]  /*0b00*/  UMOV UR8, 0x3b39803f ;  /* 0x3b39803f00087882 */ /* 0x000fe20000000000 */
[----:B------:R-:W-:-:S04]  /*0b10*/  UMOV UR9, 0x3c7abc9e ;  /* 0x3c7abc9e00097882 */ /* 0x000fc80000000000 */
[----:B------:R-:W-:Y:S01]  /*0b20*/  @!P0 DMUL R8, R26, 1.80143985094819840000e+16 ;  /* 0x435000001a088828 */ /* 0x000fe20000000000 */
[----:B------:R-:W-:-:S09]  /*0b30*/  SHF.R.U32.HI R27, RZ, 0x14, R27 ;  /* 0x00000014ff1b7819 */ /* 0x000fd2000001161b */
[----:B------:R-:W-:Y:S01]  /*0b40*/  @!P0 IMAD.MOV.U32 R10, RZ, RZ, R9 ;  /* 0x000000ffff0a8224 */ /* 0x000fe200078e0009 */
[----:B------:R-:W-:Y:S01]  /*0b50*/  @!P0 LEA.HI R27, R9, 0xffffffca, RZ, 0xc ;  /* 0xffffffca091b8811 */ /* 0x000fe200078f60ff */
[----:B------:R-:W-:-:S03]  /*0b60*/  @!P0 IMAD.MOV.U32 R12, RZ, RZ, R8 ;  /* 0x000000ffff0c8224 */ /* 0x000fc600078e0008 */
[----:B------:R-:W-:Y:S01]  /*0b70*/  LOP3.LUT R10, R10, 0x800fffff, RZ, 0xc0, !PT ;  /* 0x800fffff0a0a7812 */ /* 0x000fe200078ec0ff */
[----:B------:R-:W-:-:S03]  /*0b80*/  VIADD R8, R27, 0xfffffc01 ;  /* 0xfffffc011b087836 */ /* 0x000fc60000000000 */
[----:B------:R-:W-:-:S04]  /*0b90*/  LOP3.LUT R13, R10, 0x3ff00000, RZ, 0xfc, !PT ;  /* 0x3ff000000a0d7812 */ /* 0x000fc800078efcff */
[----:B------:R-:W-:-:S13]  /*0ba0*/  ISETP.GE.U32.AND P1, PT, R13, 0x3ff6a09f, PT ;  /* 0x3ff6a09f0d00780c */ /* 0x000fda0003f26070 */
[----:B------:R-:W-:Y:S02]  /*0bb0*/  @P1 VIADD R11, R13, 0xfff00000 ;  /* 0xfff000000d0b1836 */ /* 0x000fe40000000000 */
[----:B------:R-:W-:Y:S02]  /*0bc0*/  @P1 VIADD R8, R27, 0xfffffc02 ;  /* 0xfffffc021b081836 */ /* 0x000fe40000000000 */
[----:B------:R-:W-:-:S06]  /*0bd0*/  @P1 IMAD.MOV.U32 R13, RZ, RZ, R11 ;  /* 0x000000ffff0d1224 */ /* 0x000fcc00078e000b */
[C---:B------:R-:W-:Y:S02]  /*0be0*/  DADD R14, R12.reuse, 1 ;  /* 0x3ff000000c0e7429 */ /* 0x040fe40000000000 */
[----:B------:R-:W-:-:S04]  /*0bf0*/  DADD R12, R12, -1 ;  /* 0xbff000000c0c7429 */ /* 0x000fc80000000000 */
[----:B------:R-:W0:Y:S02]  /*0c00*/  MUFU.RCP64H R17, R15 ;  /* 0x0000000f00117308 */ /* 0x000e240000001800 */
[----:B0-----:R-:W-:-:S08]  /*0c10*/  DFMA R10, -R14, R16, 1 ;  /* 0x3ff000000e0a742b */ /* 0x001fd00000000110 */
[----:B------:R-:W-:-:S08]  /*0c20*/  DFMA R10, R10, R10, R10 ;  /* 0x0000000a0a0a722b */ /* 0x000fd0000000000a */
[----:B------:R-:W-:-:S08]  /*0c30*/  DFMA R16, R16, R10, R16 ;  /* 0x0000000a1010722b */ /* 0x000fd00000000010 */
[----:B------:R-:W-:-:S08]  /*0c40*/  DMUL R10, R12, R16 ;  /* 0x000000100c0a7228 */ /* 0x000fd00000000000 */
[----:B------:R-:W-:-:S08]  /*0c50*/  DFMA R10, R12, R16, R10 ;  /* 0x000000100c0a722b */ /* 0x000fd0000000000a */
[----:B------:R-:W-:-:S08]  /*0c60*/  DMUL R22, R10, R10 ;  /* 0x0000000a0a167228 */ /* 0x000fd00000000000 */
[----:B------:R-:W-:Y:S01]  /*0c70*/  DFMA R14, R22, UR4, R18 ;  /* 0x00000004160e7c2b */ /* 0x000fe20008000012 */
[----:B------:R-:W-:Y:S01]  /*0c80*/  UMOV UR4, 0x75488a3f ;  /* 0x75488a3f00047882 */ /* 0x000fe20000000000 */
[----:B------:R-:W-:-:S06]  /*0c90*/  UMOV UR5, 0x3ef3b20a ;  /* 0x3ef3b20a00057882 */ /* 0x000fcc0000000000 */
[----:B------:R-:W-:Y:S01]  /*0ca0*/  DFMA R14, R22, R14, UR4 ;  /* 0x00000004160e7e2b */ /* 0x000fe2000800000e */
[----:B------:R-:W-:Y:S01]  /*0cb0*/  UMOV UR4, 0xe4faecd5 ;  /* 0xe4faecd500047882 */ /* 0x000fe20000000000 */
[----:B------:R-:W-:-:S06]  /*0cc0*/  UMOV UR5, 0x3f1745cd ;  /* 0x3f1745cd00057882 */ /* 0x000fcc0000000000 */
[----:B------:R-:W-:Y:S01]  /*0cd0*/  DFMA R14, R22, R14, UR4 ;  /* 0x00000004160e7e2b */ /* 0x000fe2000800000e */
[----:B------:R-:W-:Y:S01]  /*0ce0*/  UMOV UR4, 0x258a578b ;  /* 0x258a578b00047882 */ /* 0x000fe20000000000 */
[----:B------:R-:W-:-:S06]  /*0cf0*/  UMOV UR5, 0x3f3c71c7 ;  /* 0x3f3c71c700057882 */ /* 0x000fcc0000000000 */
[----:B------:R-:W-:Y:S01]  /*0d00*/  DFMA R20, R22, R14, UR4 ;  /* 0x0000000416147e2b */ /* 0x000fe2000800000e */
[----:B------:R-:W-:Y:S01]  /*0d10*/  UMOV UR4, 0x9242b910 ;  /* 0x9242b91000047882 */ /* 0x000fe20000000000 */
[----:B------:R-:W-:Y:S01]  /*0d20*/  UMOV UR5, 0x3f624924 ;  /* 0x3f62492400057882 */ /* 0x000fe20000000000 */
[----:B------:R-:W-:-:S05]  /*0d30*/  DADD R14, R12, -R10 ;  /* 0x000000000c0e7229 */ /* 0x000fca000000080a */
[----:B------:R-:W-:Y:S01]  /*0d40*/  DFMA R20, R22, R20, UR4 ;  /* 0x0000000416147e2b */ /* 0x000fe20008000014 */
[----:B------:R-:W-:Y:S01]  /*0d50*/  UMOV UR4, 0x99999dfb ;  /* 0x99999dfb00047882 */ /* 0x000fe20000000000 */
[----:B------:R-:W-:Y:S01]  /*0d60*/  UMOV UR5, 0x3f899999 ;  /* 0x3f89999900057882 */ /* 0x000fe20000000000 */
[----:B------:R-:W-:-:S05]  /*0d70*/  DADD R14, R14, R14 ;  /* 0x000000000e0e7229 */ /* 0x000fca000000000e */
[----:B------:R-:W-:Y:S01]  /*0d80*/  DFMA R20, R22, R20, UR4 ;  /* 0x0000000416147e2b */ /* 0x000fe20008000014 */
[----:B------:R-:W-:Y:S01]  /*0d90*/  UMOV UR4, 0x55555555 ;  /* 0x5555555500047882 */ /* 0x000fe20000000000 */
[----:B------:R-:W-:Y:S01]  /*0da0*/  UMOV UR5, 0x3fb55555 ;  /* 0x3fb5555500057882 */ /* 0x000fe20000000000 */
[----:B------:R-:W-:-:S05]  /*0db0*/  DFMA R14, R12, -R10, R14 ;  /* 0x8000000a0c0e722b */ /* 0x000fca000000000e */
[----:B------:R-:W-:-:S03]  /*0dc0*/  DFMA R12, R22, R20, UR4 ;  /* 0x00000004160c7e2b */ /* 0x000fc60008000014 */
[----:B------:R-:W-:Y:S02]  /*0dd0*/  DMUL R14, R16, R14 ;  /* 0x0000000e100e7228 */ /* 0x000fe40000000000 */
[----:B------:R-:W-:-:S03]  /*0de0*/  DMUL R16, R10, R10 ;  /* 0x0000000a0a107228 */ /* 0x000fc60000000000 */
[----:B------:R-:W-:Y:S01]  /*0df0*/  DADD R18, -R12, UR4 ;  /* 0x000000040c127e29 */ /* 0x000fe20008000100 */
[----:B------:R-:W-:Y:S01]  /*0e00*/  UMOV UR4, 0xb9e7b0 ;  /* 0x00b9e7b000047882 */ /* 0x000fe20000000000 */
[----:B------:R-:W-:-:S03]  /*0e10*/  UMOV UR5, 0x3c46a4cb ;  /* 0x3c46a4cb00057882 */ /* 0x000fc60000000000 */
[----:B------:R-:W-:-:S03]  /*0e20*/  DFMA R24, R10, R10, -R16 ;  /* 0x0000000a0a18722b */ /* 0x000fc60000000810 */
[----:B------:R-:W-:Y:S02]  /*0e30*/  DFMA R18, R22, R20, R18 ;  /* 0x000000141612722b */ /* 0x000fe40000000012 */
[----:B------:R-:W-:Y:S01]  /*0e40*/  DMUL R20, R10, R16 ;  /* 0x000000100a147228 */ /* 0x000fe20000000000 */
[----:B------:R-:W-:Y:S02]  /*0e50*/  VIADD R23, R15, 0x100000 ;  /* 0x001000000f177836 */ /* 0x000fe40000000000 */
[----:B------:R-:W-:-:S03]  /*0e60*/  IMAD.MOV.U32 R22, RZ, RZ, R14 ;  /* 0x000000ffff167224 */ /* 0x000fc600078e000e */
[----:B------:R-:W-:Y:S01]  /*0e70*/  DADD R18, R18, -UR4 ;  /* 0x8000000412127e29 */ /* 0x000fe20008000000 */
[----:B------:R-:W-:Y:S01]  /*0e80*/  UMOV UR4, 0x80000000 ;  /* 0x8000000000047882 */ /* 0x000fe20000000000 */
[----:B------:R-:W-:Y:S01]  /*0e90*/  UMOV UR5, 0x43300000 ;  /* 0x4330000000057882 */ /* 0x000fe20000000000 */
[C---:B------:R-:W-:Y:S02]  /*0ea0*/  DFMA R22, R10.reuse, R22, R24 ;  /* 0x000000160a16722b */ /* 0x040fe40000000018 */
[----:B------:R-:W-:-:S08]  /*0eb0*/  DFMA R24, R10, R16, -R20 ;  /* 0x000000100a18722b */ /* 0x000fd00000000814 */
[----:B------:R-:W-:Y:S02]  /*0ec0*/  DFMA R24, R14, R16, R24 ;  /* 0x000000100e18722b */ /* 0x000fe40000000018 */
[----:B------:R-:W-:-:S06]  /*0ed0*/  DADD R16, R12, R18 ;  /* 0x000000000c107229 */ /* 0x000fcc0000000012 */
[----:B------:R-:W-:Y:S02]  /*0ee0*/  DFMA R22, R10, R22, R24 ;  /* 0x000000160a16722b */ /* 0x000fe40000000018 */
[----:B------:R-:W-:Y:S02]  /*0ef0*/  DADD R24, R12, -R16 ;  /* 0x000000000c187229 */ /* 0x000fe40000000810 */
[----:B------:R-:W-:-:S06]  /*0f00*/  DMUL R12, R16, R20 ;  /* 0x00000014100c7228 */ /* 0x000fcc0000000000 */
[----:B------:R-:W-:Y:S02]  /*0f10*/  DADD R24, R18, R24 ;  /* 0x0000000012187229 */ /* 0x000fe40000000018 */
[----:B------:R-:W-:-:S08]  /*0f20*/  DFMA R18, R16, R20, -R12 ;  /* 0x000000141012722b */ /* 0x000fd0000000080c */
[----:B------:R-:W-:-:S08]  /*0f30*/  DFMA R18, R16, R22, R18 ;  /* 0x000000161012722b */ /* 0x000fd00000000012 */
[----:B------:R-:W-:-:S08]  /*0f40*/  DFMA R24, R24, R20, R18 ;  /* 0x000000141818722b */ /* 0x000fd00000000012 */
[----:B------:R-:W-:-:S08]  /*0f50*/  DADD R16, R12, R24 ;  /* 0x000000000c107229 */ /* 0x000fd00000000018 */
[--C-:B------:R-:W-:Y:S02]  /*0f60*/  DADD R18, R10, R16.reuse ;  /* 0x000000000a127229 */ /* 0x100fe40000000010 */
[----:B------:R-:W-:-:S06]  /*0f70*/  DADD R12, R12, -R16 ;  /* 0x000000000c0c7229 */ /* 0x000fcc0000000810 */
[----:B------:R-:W-:Y:S02]  /*0f80*/  DADD R10, R10, -R18 ;  /* 0x000000000a0a7229 */ /* 0x000fe40000000812 */
[----:B------:R-:W-:-:S06]  /*0f90*/  DADD R12, R24, R12 ;  /* 0x00000000180c7229 */ /* 0x000fcc000000000c */
[----:B------:R-:W-:-:S08]  /*0fa0*/  DADD R10, R16, R10 ;  /* 0x00000000100a7229 */ /* 0x000fd0000000000a */
[----:B------:R-:W-:-:S08]  /*0fb0*/  DADD R10, R12, R10 ;  /* 0x000000000c0a7229 */ /* 0x000fd0000000000a */
[----:B------:R-:W-:Y:S01]  /*0fc0*/  DADD R14, R14, R10 ;  /* 0x000000000e0e7229 */ /* 0x000fe2000000000a */
[----:B------:R-:W-:Y:S01]  /*0fd0*/  LOP3.LUT R10, R8, 0x80000000, RZ, 0x3c, !PT ;  /* 0x80000000080a7812 */ /* 0x000fe200078e3cff */
[----:B------:R-:W-:-:S06]  /*0fe0*/  IMAD.MOV.U32 R11, RZ, RZ, 0x43300000 ;  /* 0x43300000ff0b7424 */ /* 0x000fcc00078e00ff */
[----:B------:R-:W-:Y:S02]  /*0ff0*/  DADD R12, R18, R14 ;  /* 0x00000000120c7229 */ /* 0x000fe4000000000e */
[----:B------:R-:W-:Y:S01]  /*1000*/  DADD R10, R10, -UR4 ;  /* 0x800000040a0a7e29 */ /* 0x000fe20008000000 */
[----:B------:R-:W-:Y:S01]  /*1010*/  UMOV UR4, 0xfefa39ef ;  /* 0xfefa39ef00047882 */ /* 0x000fe20000000000 */
[----:B------:R-:W-:-:S04]  /*1020*/  UMOV UR5, 0x3fe62e42 ;  /* 0x3fe62e4200057882 */ /* 0x000fc80000000000 */
[--C-:B------:R-:W-:Y:S02]  /*1030*/  DADD R18, R18, -R12.reuse ;  /* 0x0000000012127229 */ /* 0x100fe4000000080c */
[----:B------:R-:W-:-:S06]  /*1040*/  DFMA R8, R10, UR4, R12 ;  /* 0x000000040a087c2b */ /* 0x000fcc000800000c */
[----:B------:R-:W-:Y:S02]  /*1050*/  DADD R18, R14, R18 ;  /* 0x000000000e127229 */ /* 0x000fe40000000012 */
[----:B------:R-:W-:-:S08]  /*1060*/  DFMA R16, R10, -UR4, R8 ;  /* 0x800000040a107c2b */ /* 0x000fd00008000008 */
[----:B------:R-:W-:-:S08]  /*1070*/  DADD R16, -R12, R16 ;  /* 0x000000000c107229 */ /* 0x000fd00000000110 */
[----:B------:R-:W-:-:S08]  /*1080*/  DADD R16, R18, -R16 ;  /* 0x0000000012107229 */ /* 0x000fd00000000810 */
[----:B------:R-:W-:-:S08]  /*1090*/  DFMA R16, R10, UR8, R16 ;  /* 0x000000080a107c2b */ /* 0x000fd00008000010 */
[----:B------:R-:W-:-:S08]  /*10a0*/  DADD R10, R8, R16 ;  /* 0x00000000080a7229 */ /* 0x000fd00000000010 */
[----:B------:R-:W-:Y:S02]  /*10b0*/  DADD R8, R8, -R10 ;  /* 0x0000000008087229 */ /* 0x000fe4000000080a */
[----:B------:R-:W-:-:S06]  /*10c0*/  DMUL R12, R10, 2 ;  /* 0x400000000a0c7828 */ /* 0x000fcc0000000000 */
[----:B------:R-:W-:Y:S02]  /*10d0*/  DADD R16, R16, R8 ;  /* 0x0000000010107229 */ /* 0x000fe40000000008 */
[----:B------:R-:W-:Y:S01]  /*10e0*/  DFMA R10, R10, 2, -R12 ;  /* 0x400000000a0a782b */ /* 0x000fe2000000080c */
[----:B------:R-:W-:Y:S01]  /*10f0*/  MOV R8, 0x652b82fe ;  /* 0x652b82fe00087802 */ /* 0x000fe20000000f00 */
[----:B------:R-:W-:-:S06]  /*1100*/  IMAD.MOV.U32 R9, RZ, RZ, 0x3ff71547 ;  /* 0x3ff71547ff097424 */ /* 0x000fcc00078e00ff */
[----:B------:R-:W-:-:S08]  /*1110*/  DFMA R16, R16, 2, R10 ;  /* 0x400000001010782b */ /* 0x000fd0000000000a */
[----:B------:R-:W-:-:S08]  /*1120*/  DADD R10, R12, R16 ;  /* 0x000000000c0a7229 */ /* 0x000fd00000000010 */
[----:B------:R-:W-:Y:S02]  /*1130*/  DFMA R8, R10, R8, 6.75539944105574400000e+15 ;  /* 0x433800000a08742b */ /* 0x000fe40000000008 */
[----:B------:R-:W-:Y:S01]  /*1140*/  FSETP.GEU.AND P0, PT, |R11|, 4.1917929649353027344, PT ;  /* 0x4086232b0b00780b */ /* 0x000fe20003f0e200 */
[----:B------:R-:W-:-:S05]  /*1150*/  DADD R12, R12, -R10 ;  /* 0x000000000c0c7229 */ /* 0x000fca000000080a */
[----:B------:R-:W-:-:S03]  /*1160*/  DADD R14, R8, -6.75539944105574400000e+15 ;  /* 0xc3380000080e7429 */ /* 0x000fc60000000000 */
[----:B------:R-:W-:-:S05]  /*1170*/  DADD R16, R16, R12 ;  /* 0x0000000010107229 */ /* 0x000fca000000000c */
[----:B------:R-:W-:Y:S01]  /*1180*/  DFMA R18, R14, -UR4, R10 ;  /* 0x800000040e127c2b */ /* 0x000fe2000800000a */
[----:B------:R-:W-:Y:S01]  /*1190*/  UMOV UR4, 0x3b39803f ;  /* 0x3b39803f00047882 */ /* 0x000fe20000000000 */
[----:B------:R-:W-:-:S06]  /*11a0*/  UMOV UR5, 0x3c7abc9e ;  /* 0x3c7abc9e00057882 */ /* 0x000fcc0000000000 */
[----:B------:R-:W-:Y:S01]  /*11b0*/  DFMA R14, R14, -UR4, R18 ;  /* 0x800000040e0e7c2b */ /* 0x000fe20008000012 */
[----:B------:R-:W-:Y:S01]  /*11c0*/  UMOV UR4, 0x69ce2bdf ;  /* 0x69ce2bdf00047882 */ /* 0x000fe20000000000 */
[----:B------:R-:W-:Y:S01]  /*11d0*/  IMAD.MOV.U32 R18, RZ, RZ, -0x35dec16 ;  /* 0xfca213eaff127424 */ /* 0x000fe200078e00ff */
[----:B------:R-:W-:Y:S01]  /*11e0*/  UMOV UR5, 0x3e5ade15 ;  /* 0x3e5ade1500057882 */ /* 0x000fe20000000000 */
[----:B------:R-:W-:-:S06]  /*11f0*/  IMAD.MOV.U32 R19, RZ, RZ, 0x3e928af3 ;  /* 0x3e928af3ff137424 */ /* 0x000fcc00078e00ff */
        /* <DEDUP_REMOVED lines=24> */
[----:B------:R-:W-:-:S08]  /*1380*/  DFMA R18, R14, R18, UR4 ;  /* 0x000000040e127e2b */ /* 0x000fd00008000012 */
[----:B------:R-:W-:-:S08]  /*1390*/  DFMA R18, R14, R18, 1 ;  /* 0x3ff000000e12742b */ /* 0x000fd00000000012 */
[----:B------:R-:W-:-:S10]  /*13a0*/  DFMA R14, R14, R18, 1 ;  /* 0x3ff000000e0e742b */ /* 0x000fd40000000012 */
[----:B------:R-:W-:Y:S02]  /*13b0*/  IMAD R13, R8, 0x100000, R15 ;  /* 0x00100000080d7824 */ /* 0x000fe400078e020f */
[----:B------:R-:W-:Y:S01]  /*13c0*/  IMAD.MOV.U32 R12, RZ, RZ, R14 ;  /* 0x000000ffff0c7224 */ /* 0x000fe200078e000e */
[----:B------:R-:W-:Y:S06]  /*13d0*/  @!P0 BRA `(.L_x_13) ;  /* 0x0000000000308947 */ /* 0x000fec0003800000 */
[----:B------:R-:W-:Y:S01]  /*13e0*/  FSETP.GEU.AND P1, PT, |R11|, 4.2275390625, PT ;  /* 0x408748000b00780b */ /* 0x000fe20003f2e200 */
[C---:B------:R-:W-:Y:S02]  /*13f0*/  DADD R12, R10.reuse, +INF ;  /* 0x7ff000000a0c7429 */ /* 0x040fe40000000000 */
[----:B------:R-:W-:-:S08]  /*1400*/  DSETP.GEU.AND P0, PT, R10, RZ, PT ;  /* 0x000000ff0a00722a */ /* 0x000fd00003f0e000 */
[----:B------:R-:W-:Y:S02]  /*1410*/  FSEL R12, R12, RZ, P0 ;  /* 0x000000ff0c0c7208 */ /* 0x000fe40000000000 */
[----:B------:R-:W-:Y:S02]  /*1420*/  @!P1 LEA.HI R9, R8, R8, RZ, 0x1 ;  /* 0x0000000808099211 */ /* 0x000fe400078f08ff */
[----:B------:R-:W-:Y:S02]  /*1430*/  FSEL R13, R13, RZ, P0 ;  /* 0x000000ff0d0d7208 */ /* 0x000fe40000000000 */
[----:B------:R-:W-:-:S04]  /*1440*/  @!P1 SHF.R.S32.HI R9, RZ, 0x1, R9 ;  /* 0x00000001ff099819 */ /* 0x000fc80000011409 */
[----:B------:R-:W-:Y:S01]  /*1450*/  @!P1 IADD3 R8, PT, PT, R8, -R9, RZ ;  /* 0x8000000908089210 */ /* 0x000fe20007ffe0ff */
[----:B------:R-:W-:-:S03]  /*1460*/  @!P1 IMAD R15, R9, 0x100000, R15 ;  /* 0x00100000090f9824 */ /* 0x000fc600078e020f */
[----:B------:R-:W-:Y:S01]  /*1470*/  @!P1 LEA R9, R8, 0x3ff00000, 0x14 ;  /* 0x3ff0000008099811 */ /* 0x000fe200078ea0ff */
[----:B------:R-:W-:-:S06]  /*1480*/  @!P1 IMAD.MOV.U32 R8, RZ, RZ, RZ ;  /* 0x000000ffff089224 */ /* 0x000fcc00078e00ff */
[----:B------:R-:W-:-:S11]  /*1490*/  @!P1 DMUL R12, R14, R8 ;  /* 0x000000080e0c9228 */ /* 0x000fd60000000000 */
.L_x_13:
[----:B------:R-:W-:Y:S01]  /*14a0*/  DFMA R16, R16, R12, R12 ;  /* 0x0000000c1010722b */ /* 0x000fe2000000000c */
[----:B------:R-:W-:Y:S01]  /*14b0*/  IMAD.MOV.U32 R10, RZ, RZ, R0 ;  /* 0x000000ffff0a7224 */ /* 0x000fe200078e0000 */
[----:B------:R-:W-:Y:S01]  /*14c0*/  DSETP.NEU.AND P0, PT, |R12|, +INF , PT ;  /* 0x7ff000000c00742a */ /* 0x000fe20003f0d200 */
[----:B------:R-:W-:-:S07]  /*14d0*/  IMAD.MOV.U32 R11, RZ, RZ, 0x0 ;  /* 0x00000000ff0b7424 */ /* 0x000fce00078e00ff */
[----:B------:R-:W-:Y:S02]  /*14e0*/  FSEL R8, R12, R16, !P0 ;  /* 0x000000100c087208 */ /* 0x000fe40004000000 */
[----:B------:R-:W-:Y:S01]  /*14f0*/  FSEL R9, R13, R17, !P0 ;  /* 0x000000110d097208 */ /* 0x000fe20004000000 */
[----:B------:R-:W-:Y:S06]  /*1500*/  RET.REL.NODEC R10 `(_Z12eliminar_tntPcPiS0_) ;  /* 0xffffffe80abc7950 */ /* 0x000fec0003c3ffff */
.L_x_14:
        /* <DEDUP_REMOVED lines=15> */
.L_x_60:


//--------------------- .text._Z14eliminar_bombaPcPiS0_i --------------------------
	.section	.text._Z14eliminar_bombaPcPiS0_i,"ax",@progbits
	.align	128
        .global         _Z14eliminar_bombaPcPiS0_i
        .type           _Z14eliminar_bombaPcPiS0_i,@function
        .size           _Z14eliminar_bombaPcPiS0_i,(.L_x_63 - _Z14eliminar_bombaPcPiS0_i)
        .other          _Z14eliminar_bombaPcPiS0_i,@"STO_CUDA_ENTRY STV_DEFAULT"
_Z14eliminar_bombaPcPiS0_i:
.text._Z14eliminar_bombaPcPiS0_i:
[----:B------:R-:W-:Y:S01]  /*0000*/  LDC R1, c[0x0][0x37c] ;  /* 0x0000df00ff017b82 */ /* 0x000fe20000000800 */
[----:B------:R-:W0:Y:S01]  /*0010*/  S2R R11, SR_TID.X ;  /* 0x00000000000b7919 */ /* 0x000e220000002100 */
[----:B------:R-:W0:Y:S06]  /*0020*/  LDCU UR8, c[0x0][0x360] ;  /* 0x00006c00ff0877ac */ /* 0x000e2c0008000800 */
[----:B------:R-:W1:Y:S01]  /*0030*/  S2UR UR4, SR_CTAID.Y ;  /* 0x00000000000479c3 */ /* 0x000e620000002600 */
[----:B------:R-:W0:Y:S01]  /*0040*/  S2R R6, SR_CTAID.X ;  /* 0x0000000000067919 */ /* 0x000e220000002500 */
[----:B------:R-:W2:Y:S01]  /*0050*/  LDCU.64 UR10, c[0x3][0x48] ;  /* 0x00c00900ff0a77ac */ /* 0x000ea20008000a00 */
[----:B------:R-:W1:Y:S01]  /*0060*/  S2R R4, SR_TID.Y ;  /* 0x0000000000047919 */ /* 0x000e620000002200 */
[----:B------:R-:W3:Y:S04]  /*0070*/  LDCU.64 UR12, c[0x0][0x380] ;  /* 0x00007000ff0c77ac */ /* 0x000ee80008000a00 */
[----:B------:R-:W1:Y:S01]  /*0080*/  LDC R7, c[0x0][0x364] ;  /* 0x0000d900ff077b82 */ /* 0x000e620000000800 */
[----:B------:R-:W4:Y:S01]  /*0090*/  LDCU.64 UR6, c[0x0][0x358] ;  /* 0x00006b00ff0677ac */ /* 0x000f220008000a00 */
[----:B0-----:R-:W-:-:S02]  /*00a0*/  IMAD R6, R6, UR8, R11 ;  /* 0x0000000806067c24 */ /* 0x001fc4000f8e020b */
[----:B-1----:R-:W-:-:S04]  /*00b0*/  IMAD R7, R7, UR4, R4 ;  /* 0x0000000407077c24 */ /* 0x002fc8000f8e0204 */
[C---:B--2---:R-:W-:Y:S01]  /*00c0*/  IMAD R0, R7.reuse, UR10, R6 ;  /* 0x0000000a07007c24 */ /* 0x044fe2000f8e0206 */
[----:B------:R-:W-:-:S03]  /*00d0*/  ISETP.GE.AND P0, PT, R7, UR11, PT ;  /* 0x0000000b07007c0c */ /* 0x000fc6000bf06270 */
[----:B------:R-:W-:Y:S01]  /*00e0*/  IMAD.SHL.U32 R0, R0, 0x2, RZ ;  /* 0x0000000200007824 */ /* 0x000fe200078e00ff */
[----:B------:R-:W-:-:S04]  /*00f0*/  ISETP.LT.AND P0, PT, R6, UR10, !P0 ;  /* 0x0000000a06007c0c */ /* 0x000fc8000c701270 */
[----:B---3--:R-:W-:-:S04]  /*0100*/  IADD3 R2, P1, PT, R0, UR12, RZ ;  /* 0x0000000c00027c10 */ /* 0x008fc8000ff3e0ff */
[----:B------:R-:W-:-:S05]  /*0110*/  LEA.HI.X.SX32 R3, R0, UR13, 0x1, P1 ;  /* 0x0000000d00037c11 */ /* 0x000fca00088f0eff */
[----:B----4-:R-:W2:Y:S04]  /*0120*/  @P0 LDG.E.U8 R9, desc[UR6][R2.64+0x1] ;  /* 0x0000010602090981 */ /* 0x010ea8000c1e1100 */
[----:B------:R-:W3:Y:S01]  /*0130*/  @P0 LDG.E.U8 R5, desc[UR6][R2.64] ;  /* 0x0000000602050981 */ /* 0x000ee2000c1e1100 */
[----:B------:R-:W0:Y:S01]  /*0140*/  S2UR UR5, SR_CgaCtaId ;  /* 0x00000000000579c3 */ /* 0x000e220000008800 */
[----:B------:R-:W-:Y:S01]  /*0150*/  UMOV UR4, 0x400 ;  /* 0x0000040000047882 */ /* 0x000fe20000000000 */
[----:B------:R-:W-:Y:S01]  /*0160*/  IMAD R0, R4, UR8, R11 ;  /* 0x0000000804007c24 */ /* 0x000fe2000f8e020b */
[----:B------:R-:W-:Y:S01]  /*0170*/  BSSY.RECONVERGENT B0, `(.L_x_15) ;  /* 0x000002f000007945 */ /* 0x000fe20003800200 */
[----:B------:R-:W-:Y:S02]  /*0180*/  IMAD.MOV.U32 R8, RZ, RZ, 0x30 ;  /* 0x00000030ff087424 */ /* 0x000fe400078e00ff */
[----:B------:R-:W-:Y:S01]  /*0190*/  IMAD.MOV.U32 R4, RZ, RZ, 0x30 ;  /* 0x00000030ff047424 */ /* 0x000fe200078e00ff */
[----:B0-----:R-:W-:-:S06]  /*01a0*/  ULEA UR4, UR5, UR4, 0x18 ;  /* 0x0000000405047291 */ /* 0x001fcc000f8ec0ff */
[----:B------:R-:W-:Y:S02]  /*01b0*/  LEA R0, R0, UR4, 0x1 ;  /* 0x0000000400007c11 */ /* 0x000fe4000f8e08ff */
[----:B------:R-:W-:-:S03]  /*01c0*/  @!P0 PRMT R9, R8, 0x7610, R9 ;  /* 0x0000761008098816 */ /* 0x000fc60000000009 */
[----:B---3--:R0:W-:Y:S04]  /*01d0*/  @P0 STS.U8 [R0], R5 ;  /* 0x0000000500000388 */ /* 0x0081e80000000000 */
[----:B--2---:R0:W-:Y:S04]  /*01e0*/  STS.U8 [R0+0x1], R9 ;  /* 0x0000010900007388 */ /* 0x0041e80000000000 */
[----:B------:R0:W-:Y:S01]  /*01f0*/  @!P0 STS.U8 [R0], R4 ;  /* 0x0000000400008388 */ /* 0x0001e20000000000 */
[----:B------:R-:W-:Y:S06]  /*0200*/  BAR.SYNC.DEFER_BLOCKING 0x0 ;  /* 0x0000000000007b1d */ /* 0x000fec0000010000 */
[----:B------:R-:W-:Y:S05]  /*0210*/  @!P0 BRA `(.L_x_16) ;  /* 0x0000000000908947 */ /* 0x000fea0003800000 */
[----:B------:R-:W1:Y:S02]  /*0220*/  LDCU UR4, c[0x0][0x398] ;  /* 0x00007300ff0477ac */ /* 0x000e640008000800 */
[----:B-1----:R-:W-:-:S09]  /*0230*/  UISETP.NE.AND UP0, UPT, UR4, URZ, UPT ;  /* 0x000000ff0400728c */ /* 0x002fd2000bf05270 */
[----:B------:R-:W-:Y:S05]  /*0240*/  BRA.U UP0, `(.L_x_17) ;  /* 0x00000001004c7547 */ /* 0x000fea000b800000 */
[----:B0-----:R-:W0:Y:S02]  /*0250*/  LDC.64 R4, c[0x0][0x388] ;  /* 0x0000e200ff047b82 */ /* 0x001e240000000a00 */
[----:B0-----:R-:W2:Y:S02]  /*0260*/  LDG.E R4, desc[UR6][R4.64+0x4] ;  /* 0x0000040604047981 */ /* 0x001ea4000c1e1900 */
[----:B--2---:R-:W-:-:S13]  /*0270*/  ISETP.NE.AND P1, PT, R7, R4, PT ;  /* 0x000000040700720c */ /* 0x004fda0003f25270 */
[----:B------:R-:W-:Y:S05]  /*0280*/  @P1 BRA `(.L_x_16) ;  /* 0x0000000000741947 */ /* 0x000fea0003800000 */
        /* <DEDUP_REMOVED lines=9> */
[----:B0-----:R-:W-:Y:S02]  /*0320*/  ISETP.EQ.U32.AND P1, PT, R4, UR9, PT ;  /* 0x0000000904007c0c */ /* 0x001fe4000bf22070 */
[----:B------:R-:W-:-:S11]  /*0330*/  MOV R4, UR4 ;  /* 0x0000000400047c02 */ /* 0x000fd60008000f00 */
[----:B--2---:R0:W-:Y:S02]  /*0340*/  @P1 REDG.E.ADD.STRONG.GPU desc[UR6][R4.64], R7 ;  /* 0x000000070400198e */ /* 0x0041e4000c12e106 */
[----:B0-----:R-:W-:-:S05]  /*0350*/  PRMT R5, R6, 0x7610, R5 ;  /* 0x0000761006057816 */ /* 0x001fca0000000005 */
[----:B------:R1:W-:Y:S01]  /*0360*/  STS.U8 [R0], R5 ;  /* 0x0000000500007388 */ /* 0x0003e20000000000 */
[----:B------:R-:W-:Y:S05]  /*0370*/  BRA `(.L_x_16) ;  /* 0x0000000000387947 */ /* 0x000fea0003800000 */
.L_x_17:
[----:B0-----:R-:W0:Y:S02]  /*0380*/  LDC.64 R4, c[0x0][0x388] ;  /* 0x0000e200ff047b82 */ /* 0x001e240000000a00 */
[----:B0-----:R-:W2:Y:S02]  /*0390*/  LDG.E R5, desc[UR6][R4.64] ;  /* 0x0000000604057981 */ /* 0x001ea4000c1e1900 */
[----:B--2---:R-:W-:-:S13]  /*03a0*/  ISETP.NE.AND P1, PT, R6, R5, PT ;  /* 0x000000050600720c */ /* 0x004fda0003f25270 */
[----:B------:R-:W-:Y:S05]  /*03b0*/  @P1 BRA `(.L_x_16) ;  /* 0x0000000000281947 */ /* 0x000fea0003800000 */
[----:B------:R-:W0:Y:S01]  /*03c0*/  LDCU.64 UR4, c[0x0][0x390] ;  /* 0x00007200ff0477ac */ /* 0x000e220008000a00 */
[----:B------:R-:W-:Y:S02]  /*03d0*/  HFMA2 R6, -RZ, RZ, 0, 2.86102294921875e-06 ;  /* 0x00000030ff067431 */ /* 0x000fe400000001ff */
[----:B------:R-:W-:Y:S01]  /*03e0*/  IMAD.MOV.U32 R7, RZ, RZ, 0x1 ;  /* 0x00000001ff077424 */ /* 0x000fe200078e00ff */
[----:B0-----:R-:W-:-:S04]  /*03f0*/  UIADD3 UR4, UP0, UPT, UR4, 0x4, URZ ;  /* 0x0000000404047890 */ /* 0x001fc8000ff1e0ff */
[----:B------:R-:W-:Y:S02]  /*0400*/  UIADD3.X UR5, UPT, UPT, URZ, UR5, URZ, UP0, !UPT ;  /* 0x00000005ff057290 */ /* 0x000fe400087fe4ff */
[----:B------:R-:W-:-:S04]  /*0410*/  MOV R4, UR4 ;  /* 0x0000000400047c02 */ /* 0x000fc80008000f00 */
[----:B------:R-:W-:-:S05]  /*0420*/  IMAD.U32 R5, RZ, RZ, UR5 ;  /* 0x00000005ff057e24 */ /* 0x000fca000f8e00ff */
[----:B------:R0:W-:Y:S02]  /*0430*/  REDG.E.ADD.STRONG.GPU desc[UR6][R4.64], R7 ;  /* 0x000000070400798e */ /* 0x0001e4000c12e106 */
[----:B0-----:R-:W-:-:S05]  /*0440*/  PRMT R5, R6, 0x7610, R5 ;  /* 0x0000761006057816 */ /* 0x001fca0000000005 */
[----:B------:R2:W-:Y:S02]  /*0450*/  STS.U8 [R0], R5 ;  /* 0x0000000500007388 */ /* 0x0005e40000000000 */
.L_x_16:
[----:B------:R-:W-:Y:S05]  /*0460*/  BSYNC.RECONVERGENT B0 ;  /* 0x0000000000007941 */ /* 0x000fea0003800200 */
.L_x_15:
[----:B------:R-:W-:Y:S06]  /*0470*/  BAR.SYNC.DEFER_BLOCKING 0x0 ;  /* 0x0000000000007b1d */ /* 0x000fec0000010000 */
[----:B------:R-:W-:Y:S05]  /*0480*/  @!P0 EXIT ;  /* 0x000000000000894d */ /* 0x000fea0003800000 */
[----:B012---:R-:W0:Y:S04]  /*0490*/  LDS.U8 R5, [R0] ;  /* 0x0000000000057984 */ /* 0x007e280000000000 */
[----:B------:R-:W1:Y:S04]  /*04a0*/  LDS.U8 R7, [R0+0x1] ;  /* 0x0000010000077984 */ /* 0x000e680000000000 */
[----:B0-----:R-:W-:Y:S04]  /*04b0*/  STG.E.U8 desc[UR6][R2.64], R5 ;  /* 0x0000000502007986 */ /* 0x001fe8000c101106 */
[----:B-1----:R-:W-:Y:S01]  /*04c0*/  STG.E.U8 desc[UR6][R2.64+0x1], R7 ;  /* 0x0000010702007986 */ /* 0x002fe2000c101106 */
[----:B------:R-:W-:Y:S05]  /*04d0*/  EXIT ;  /* 0x000000000000794d */ /* 0x000fea0003800000 */
.L_x_18:
        /* <DEDUP_REMOVED lines=10> */
.L_x_63:


//--------------------- .text._Z15colocar_fichaEXPcPiS0_P17curandStateXORWOW --------------------------
	.section	.text._Z15colocar_fichaEXPcPiS0_P17curandStateXORWOW,"ax",@progbits
	.align	128
        .global         _Z15colocar_fichaEXPcPiS0_P17curandStateXORWOW
        .type           _Z15colocar_fichaEXPcPiS0_P17curandStateXORWOW,@function
        .size           _Z15colocar_fichaEXPcPiS0_P17curandStateXORWOW,(.L_x_64 - _Z15colocar_fichaEXPcPiS0_P17curandStateXORWOW)
        .other          _Z15colocar_fichaEXPcPiS0_P17curandStateXORWOW,@"STO_CUDA_ENTRY STV_DEFAULT"
_Z15colocar_fichaEXPcPiS0_P17curandStateXORWOW:
.text._Z15colocar_fichaEXPcPiS0_P17curandStateXORWOW:
        /* <DEDUP_REMOVED lines=9> */
[----:B------:R-:W4:Y:S07]  /*0090*/  LDCU.64 UR6, c[0x0][0x358] ;  /* 0x00006b00ff0677ac */ /* 0x000f2e0008000a00 */
[----:B------:R-:W4:Y:S01]  /*00a0*/  LDC.64 R4, c[0x0][0x388] ;  /* 0x0000e200ff047b82 */ /* 0x000f220000000a00 */
[----:B0-----:R-:W-:-:S02]  /*00b0*/  IMAD R7, R0, UR8, R15 ;  /* 0x0000000800077c24 */ /* 0x001fc4000f8e020f */
[----:B-1----:R-:W-:Y:S01]  /*00c0*/  IMAD R0, R3, UR4, R10 ;  /* 0x0000000403007c24 */ /* 0x002fe2000f8e020a */
[----:B----4-:R-:W4:Y:S03]  /*00d0*/  LDG.E R8, desc[UR6][R4.64+0x4] ;  /* 0x0000040604087981 */ /* 0x010f26000c1e1900 */
[C---:B--2---:R-:W-:Y:S01]  /*00e0*/  IMAD R6, R0.reuse, UR10, R7 ;  /* 0x0000000a00067c24 */ /* 0x044fe2000f8e0207 */
[----:B------:R-:W-:Y:S01]  /*00f0*/  ISETP.GE.AND P0, PT, R0, UR11, PT ;  /* 0x0000000b00007c0c */ /* 0x000fe2000bf06270 */
[----:B------:R0:W4:Y:S02]  /*0100*/  LDG.E R9, desc[UR6][R4.64] ;  /* 0x0000000604097981 */ /* 0x000124000c1e1900 */
[----:B------:R-:W-:Y:S01]  /*0110*/  IMAD.SHL.U32 R0, R6, 0x2, RZ ;  /* 0x0000000206007824 */ /* 0x000fe200078e00ff */
[----:B------:R-:W-:-:S04]  /*0120*/  ISETP.LT.AND P0, PT, R7, UR10, !P0 ;  /* 0x0000000a07007c0c */ /* 0x000fc8000c701270 */
[----:B---3--:R-:W-:-:S04]  /*0130*/  IADD3 R2, P1, PT, R0, UR12, RZ ;  /* 0x0000000c00027c10 */ /* 0x008fc8000ff3e0ff */
[----:B------:R-:W-:-:S05]  /*0140*/  LEA.HI.X.SX32 R3, R0, UR13, 0x1, P1 ;  /* 0x0000000d00037c11 */ /* 0x000fca00088f0eff */
[----:B------:R-:W2:Y:S04]  /*0150*/  @P0 LDG.E.U8 R13, desc[UR6][R2.64+0x1] ;  /* 0x00000106020d0981 */ /* 0x000ea8000c1e1100 */
[----:B------:R-:W3:Y:S01]  /*0160*/  @P0 LDG.E.U8 R11, desc[UR6][R2.64] ;  /* 0x00000006020b0981 */ /* 0x000ee2000c1e1100 */
[----:B------:R-:W1:Y:S01]  /*0170*/  S2UR UR5, SR_CgaCtaId ;  /* 0x00000000000579c3 */ /* 0x000e620000008800 */
[----:B------:R-:W-:Y:S01]  /*0180*/  UMOV UR4, 0x400 ;  /* 0x0000040000047882 */ /* 0x000fe20000000000 */
[----:B------:R-:W-:Y:S02]  /*0190*/  IMAD R0, R10, UR8, R15 ;  /* 0x000000080a007c24 */ /* 0x000fe4000f8e020f */
[----:B------:R-:W-:Y:S02]  /*01a0*/  IMAD.MOV.U32 R12, RZ, RZ, 0x30 ;  /* 0x00000030ff0c7424 */ /* 0x000fe400078e00ff */
[----:B------:R-:W-:-:S05]  /*01b0*/  IMAD.MOV.U32 R10, RZ, RZ, 0x30 ;  /* 0x00000030ff0a7424 */ /* 0x000fca00078e00ff */
[----:B0-----:R-:W-:Y:S01]  /*01c0*/  @!P0 PRMT R5, R10, 0x7610, R5 ;  /* 0x000076100a058816 */ /* 0x001fe20000000005 */
[----:B-1----:R-:W-:-:S06]  /*01d0*/  ULEA UR4, UR5, UR4, 0x18 ;  /* 0x0000000405047291 */ /* 0x002fcc000f8ec0ff */
[----:B------:R-:W-:Y:S01]  /*01e0*/  LEA R0, R0, UR4, 0x1 ;  /* 0x0000000400007c11 */ /* 0x000fe2000f8e08ff */
[----:B------:R-:W-:Y:S01]  /*01f0*/  BSSY.RECONVERGENT B0, `(.L_x_19) ;  /* 0x0000056000007945 */ /* 0x000fe20003800200 */
[----:B----4-:R-:W-:Y:S01]  /*0200*/  IMAD R9, R8, UR10, R9 ;  /* 0x0000000a08097c24 */ /* 0x010fe2000f8e0209 */
[----:B------:R-:W-:Y:S02]  /*0210*/  @!P0 PRMT R13, R12, 0x7610, R13 ;  /* 0x000076100c0d8816 */ /* 0x000fe4000000000d */
[----:B---3--:R0:W-:Y:S04]  /*0220*/  @P0 STS.U8 [R0], R11 ;  /* 0x0000000b00000388 */ /* 0x0081e80000000000 */
[----:B--2---:R0:W-:Y:S04]  /*0230*/  STS.U8 [R0+0x1], R13 ;  /* 0x0000010d00007388 */ /* 0x0041e80000000000 */
[----:B------:R0:W-:Y:S01]  /*0240*/  @!P0 STS.U8 [R0], R5 ;  /* 0x0000000500008388 */ /* 0x0001e20000000000 */
[----:B------:R-:W-:Y:S06]  /*0250*/  BAR.SYNC.DEFER_BLOCKING 0x0 ;  /* 0x0000000000007b1d */ /* 0x000fec0000010000 */
[----:B------:R-:W-:Y:S05]  /*0260*/  @!P0 BRA `(.L_x_20) ;  /* 0x0000000400388947 */ /* 0x000fea0003800000 */
[----:B------:R-:W-:-:S13]  /*0270*/  ISETP.NE.AND P1, PT, R6, R9, PT ;  /* 0x000000090600720c */ /* 0x000fda0003f25270 */
[----:B------:R-:W-:Y:S05]  /*0280*/  @P1 BRA `(.L_x_21) ;  /* 0x0000000400141947 */ /* 0x000fea0003800000 */
[----:B0-----:R-:W0:Y:S02]  /*0290*/  LDC.64 R4, c[0x0][0x390] ;  /* 0x0000e400ff047b82 */ /* 0x001e240000000a00 */
[----:B0-----:R-:W2:Y:S02]  /*02a0*/  LDG.E R6, desc[UR6][R4.64+0x4] ;  /* 0x0000040604067981 */ /* 0x001ea4000c1e1900 */
[----:B--2---:R-:W-:-:S13]  /*02b0*/  ISETP.NE.AND P1, PT, R6, 0x6, PT ;  /* 0x000000060600780c */ /* 0x004fda0003f25270 */
[----:B------:R-:W-:Y:S05]  /*02c0*/  @!P1 BRA `(.L_x_22) ;  /* 0x0000000000f09947 */ /* 0x000fea0003800000 */
[----:B------:R-:W-:-:S13]  /*02d0*/  ISETP.NE.AND P1, PT, R6, 0x5, PT ;  /* 0x000000050600780c */ /* 0x000fda0003f25270 */
[----:B------:R-:W-:Y:S05]  /*02e0*/  @!P1 BRA `(.L_x_23) ;  /* 0x0000000000d49947 */ /* 0x000fea0003800000 */
[----:B------:R-:W-:-:S13]  /*02f0*/  ISETP.NE.AND P1, PT, R6, RZ, PT ;  /* 0x000000ff0600720c */ /* 0x000fda0003f25270 */
[----:B------:R-:W-:Y:S05]  /*0300*/  @P1 BRA `(.L_x_24) ;  /* 0x00000000001c1947 */ /* 0x000fea0003800000 */
[----:B------:R-:W0:Y:S01]  /*0310*/  LDS.S8 R7, [R0] ;  /* 0x0000000000077984 */ /* 0x000e220000000200 */
[----:B------:R-:W-:Y:S02]  /*0320*/  HFMA2 R6, -RZ, RZ, 0, 2.86102294921875e-06 ;  /* 0x00000030ff067431 */ /* 0x000fe400000001ff */
[----:B------:R-:W-:-:S05]  /*0330*/  IMAD.MOV.U32 R9, RZ, RZ, 0x1 ;  /* 0x00000001ff097424 */ /* 0x000fca00078e00ff */
[----:B------:R3:W-:Y:S04]  /*0340*/  STG.E desc[UR6][R4.64+0x4], R9 ;  /* 0x0000040904007986 */ /* 0x0007e8000c101906 */
[----:B------:R3:W-:Y:S04]  /*0350*/  STS.U8 [R0], R6 ;  /* 0x0000000600007388 */ /* 0x0007e80000000000 */
[----:B0-----:R3:W-:Y:S01]  /*0360*/  STG.E desc[UR6][R4.64+0x8], R7 ;  /* 0x0000080704007986 */ /* 0x0017e2000c101906 */
[----:B------:R-:W-:Y:S05]  /*0370*/  BRA `(.L_x_20) ;  /* 0x0000000000f47947 */ /* 0x000fea0003800000 */
.L_x_24:
[----:B------:R-:W-:-:S13]  /*0380*/  ISETP.GE.AND P1, PT, R6, 0x7, PT ;  /* 0x000000070600780c */ /* 0x000fda0003f26270 */
[----:B------:R-:W-:Y:S05]  /*0390*/  @!P1 BRA `(.L_x_20) ;  /* 0x0000000000ec9947 */ /* 0x000fea0003800000 */
[----:B------:R-:W0:Y:S01]  /*03a0*/  LDC.64 R8, c[0x0][0x398] ;  /* 0x0000e600ff087b82 */ /* 0x000e220000000a00 */
[----:B------:R-:W1:Y:S01]  /*03b0*/  LDCU UR4, c[0x3][0x50] ;  /* 0x00c00a00ff0477ac */ /* 0x000e620008000800 */
[----:B0-----:R-:W-:-:S05]  /*03c0*/  IMAD.WIDE R8, R7, 0x30, R8 ;  /* 0x0000003007087825 */ /* 0x001fca00078e0208 */
[----:B------:R-:W2:Y:S04]  /*03d0*/  LDG.E.64 R12, desc[UR6][R8.64] ;  /* 0x00000006080c7981 */ /* 0x000ea8000c1e1b00 */
[----:B------:R-:W3:Y:S04]  /*03e0*/  LDG.E.64 R16, desc[UR6][R8.64+0x10] ;  /* 0x0000100608107981 */ /* 0x000ee8000c1e1b00 */
[----:B------:R-:W4:Y:S04]  /*03f0*/  LDG.E.64 R14, desc[UR6][R8.64+0x8] ;  /* 0x00000806080e7981 */ /* 0x000f28000c1e1b00 */
[----:B------:R-:W5:Y:S04]  /*0400*/  LDG.E.64 R10, desc[UR6][R8.64+0x18] ;  /* 0x00001806080a7981 */ /* 0x000f68000c1e1b00 */
[----:B------:R-:W4:Y:S04]  /*0410*/  LDG.E R19, desc[UR6][R8.64+0x20] ;  /* 0x0000200608137981 */ /* 0x000f28000c1e1900 */
[----:B------:R-:W4:Y:S01]  /*0420*/  LDG.E.64 R6, desc[UR6][R8.64+0x28] ;  /* 0x0000280608067981 */ /* 0x000f22000c1e1b00 */
[----:B--2---:R-:W-:-:S02]  /*0430*/  SHF.R.U32.HI R18, RZ, 0x2, R13 ;  /* 0x00000002ff127819 */ /* 0x004fc4000001160d */
[----:B------:R-:W-:Y:S02]  /*0440*/  IADD3 R12, PT, PT, R12, 0x587c5, RZ ;  /* 0x000587c50c0c7810 */ /* 0x000fe40007ffe0ff */
[----:B------:R-:W-:Y:S01]  /*0450*/  LOP3.LUT R18, R18, R13, RZ, 0x3c, !PT ;  /* 0x0000000d12127212 */ /* 0x000fe200078e3cff */
[C---:B---3--:R-:W-:Y:S02]  /*0460*/  IMAD.SHL.U32 R20, R17.reuse, 0x10, RZ ;  /* 0x0000001011147824 */ /* 0x048fe400078e00ff */
[----:B------:R-:W-:Y:S02]  /*0470*/  IMAD.MOV.U32 R21, RZ, RZ, R16 ;  /* 0x000000ffff157224 */ /* 0x000fe400078e0010 */
[----:B------:R-:W-:Y:S02]  /*0480*/  IMAD.SHL.U32 R13, R18, 0x2, RZ ;  /* 0x00000002120d7824 */ /* 0x000fe400078e00ff */
[----:B------:R-:W-:Y:S01]  /*0490*/  IMAD.MOV.U32 R22, RZ, RZ, R17 ;  /* 0x000000ffff167224 */ /* 0x000fe200078e0011 */
[----:B-----5:R0:W-:Y:S02]  /*04a0*/  STG.E.64 desc[UR6][R8.64+0x18], R10 ;  /* 0x0000180a08007986 */ /* 0x0201e4000c101b06 */
[----:B------:R-:W-:Y:S01]  /*04b0*/  LOP3.LUT R13, R17, R20, R13, 0x96, !PT ;  /* 0x00000014110d7212 */ /* 0x000fe200078e960d */
[----:B----4-:R-:W-:Y:S01]  /*04c0*/  IMAD.MOV.U32 R20, RZ, RZ, R15 ;  /* 0x000000ffff147224 */ /* 0x010fe200078e000f */
[----:B------:R-:W-:Y:S02]  /*04d0*/  STG.E desc[UR6][R8.64+0x20], R19 ;  /* 0x0000201308007986 */ /* 0x000fe4000c101906 */
[----:B------:R-:W-:-:S02]  /*04e0*/  LOP3.LUT R23, R13, R18, RZ, 0x3c, !PT ;  /* 0x000000120d177212 */ /* 0x000fc400078e3cff */
[----:B------:R-:W-:Y:S01]  /*04f0*/  MOV R13, R14 ;  /* 0x0000000e000d7202 */ /* 0x000fe20000000f00 */
[----:B------:R-:W-:Y:S04]  /*0500*/  STG.E.64 desc[UR6][R8.64+0x8], R20 ;  /* 0x0000081408007986 */ /* 0x000fe8000c101b06 */
[----:B------:R-:W-:Y:S04]  /*0510*/  STG.E.64 desc[UR6][R8.64], R12 ;  /* 0x0000000c08007986 */ /* 0x000fe8000c101b06 */
[----:B------:R-:W-:Y:S04]  /*0520*/  STG.E.64 desc[UR6][R8.64+0x10], R22 ;  /* 0x0000101608007986 */ /* 0x000fe8000c101b06 */
[----:B------:R2:W-:Y:S04]  /*0530*/  STG.E.64 desc[UR6][R8.64+0x28], R6 ;  /* 0x0000280608007986 */ /* 0x0005e8000c101b06 */
[----:B------:R-:W3:Y:S01]  /*0540*/  LDG.E R16, desc[UR6][R4.64+0x4] ;  /* 0x0000040604107981 */ /* 0x000ee2000c1e1900 */
[----:B------:R-:W-:-:S02]  /*0550*/  IMAD.IADD R14, R23, 0x1, R12 ;  /* 0x00000001170e7824 */ /* 0x000fc400078e020c */
[----:B------:R-:W-:Y:S01]  /*0560*/  HFMA2 R17, -RZ, RZ, 0.1171875, 0 ;  /* 0x2f800000ff117431 */ /* 0x000fe200000001ff */
[----:B-1----:R-:W-:Y:S01]  /*0570*/  I2FP.F32.S32 R15, UR4 ;  /* 0x00000004000f7c45 */ /* 0x002fe20008201400 */
[----:B0-----:R-:W-:Y:S01]  /*0580*/  IMAD.MOV.U32 R10, RZ, RZ, 0x52 ;  /* 0x00000052ff0a7424 */ /* 0x001fe200078e00ff */
[----:B------:R-:W-:-:S04]  /*0590*/  I2FP.F32.U32 R14, R14 ;  /* 0x0000000e000e7245 */ /* 0x000fc80000201000 */
[----:B--2---:R-:W-:Y:S01]  /*05a0*/  PRMT R6, R10, 0x7610, R6 ;  /* 0x000076100a067816 */ /* 0x004fe20000000006 */
[----:B------:R-:W-:-:S04]  /*05b0*/  FFMA R14, R14, R17, 1.1641532182693481445e-10 ;  /* 0x2f0000000e0e7423 */ /* 0x000fc80000000011 */
[----:B------:R4:W-:Y:S01]  /*05c0*/  STS.U8 [R0], R6 ;  /* 0x0000000600007388 */ /* 0x0009e20000000000 */
[----:B------:R-:W-:-:S06]  /*05d0*/  FMUL R14, R14, R15 ;  /* 0x0000000f0e0e7220 */ /* 0x000fcc0000400000 */
[----:B------:R-:W0:Y:S02]  /*05e0*/  F2I.TRUNC.NTZ R14, R14 ;  /* 0x0000000e000e7305 */ /* 0x000e24000020f100 */
[----:B0-----:R-:W-:-:S05]  /*05f0*/  IADD3 R7, PT, PT, R14, 0x1, RZ ;  /* 0x000000010e077810 */ /* 0x001fca0007ffe0ff */
[----:B------:R4:W-:Y:S01]  /*0600*/  STS.U8 [R0+0x1], R7 ;  /* 0x0000010700007388 */ /* 0x0009e20000000000 */
[----:B---3--:R-:W-:-:S05]  /*0610*/  VIADD R9, R16, 0xffffffff ;  /* 0xffffffff10097836 */ /* 0x008fca0000000000 */
[----:B------:R4:W-:Y:S01]  /*0620*/  STG.E desc[UR6][R4.64+0x4], R9 ;  /* 0x0000040904007986 */ /* 0x0009e2000c101906 */
[----:B------:R-:W-:Y:S05]  /*0630*/  BRA `(.L_x_20) ;  /* 0x0000000000447947 */ /* 0x000fea0003800000 */
.L_x_23:
[----:B------:R-:W-:Y:S02]  /*0640*/  IMAD.MOV.U32 R6, RZ, RZ, 0x42 ;  /* 0x00000042ff067424 */ /* 0x000fe400078e00ff */
[----:B------:R-:W-:-:S03]  /*0650*/  IMAD.MOV.U32 R7, RZ, RZ, 0x4 ;  /* 0x00000004ff077424 */ /* 0x000fc600078e00ff */
[----:B------:R2:W-:Y:S04]  /*0660*/  STS.U8 [R0], R6 ;  /* 0x0000000600007388 */ /* 0x0005e80000000000 */
[----:B------:R2:W-:Y:S01]  /*0670*/  STG.E desc[UR6][R4.64+0x4], R7 ;  /* 0x0000040704007986 */ /* 0x0005e2000c101906 */
[----:B------:R-:W-:Y:S05]  /*0680*/  BRA `(.L_x_20) ;  /* 0x0000000000307947 */ /* 0x000fea0003800000 */
.L_x_22:
[----:B------:R-:W-:Y:S01]  /*0690*/  MOV R6, 0x54 ;  /* 0x0000005400067802 */ /* 0x000fe20000000f00 */
[----:B------:R-:W-:-:S04]  /*06a0*/  IMAD.MOV.U32 R7, RZ, RZ, 0x5 ;  /* 0x00000005ff077424 */ /* 0x000fc800078e00ff */
[----:B------:R0:W-:Y:S04]  /*06b0*/  STS.U8 [R0], R6 ;  /* 0x0000000600007388 */ /* 0x0001e80000000000 */
[----:B------:R0:W-:Y:S01]  /*06c0*/  STG.E desc[UR6][R4.64+0x4], R7 ;  /* 0x0000040704007986 */ /* 0x0001e2000c101906 */
[----:B------:R-:W-:Y:S05]  /*06d0*/  BRA `(.L_x_20) ;  /* 0x00000000001c7947 */ /* 0x000fea0003800000 */
.L_x_21:
[----:B------:R-:W1:Y:S01]  /*06e0*/  S2R R6, SR_LANEID ;  /* 0x0000000000067919 */ /* 0x000e620000000000 */
[----:B0-----:R-:W0:Y:S01]  /*06f0*/  LDC.64 R4, c[0x0][0x390] ;  /* 0x0000e400ff047b82 */ /* 0x001e220000000a00 */
[----:B------:R-:W-:Y:S02]  /*0700*/  VOTEU.ANY UR4, UPT, PT ;  /* 0x0000000000047886 */ /* 0x000fe400038e0100 */
[----:B------:R-:W-:Y:S02]  /*0710*/  UFLO.U32 UR5, UR4 ;  /* 0x00000004000572bd */ /* 0x000fe400080e0000 */
[----:B------:R-:W0:Y:S04]  /*0720*/  POPC R7, UR4 ;  /* 0x0000000400077d09 */ /* 0x000e280008000000 */
[----:B-1----:R-:W-:-:S13]  /*0730*/  ISETP.EQ.U32.AND P1, PT, R6, UR5, PT ;  /* 0x0000000506007c0c */ /* 0x002fda000bf22070 */
[----:B0-----:R1:W-:Y:S02]  /*0740*/  @P1 REDG.E.ADD.STRONG.GPU desc[UR6][R4.64], R7 ;  /* 0x000000070400198e */ /* 0x0013e4000c12e106 */
.L_x_20:
[----:B------:R-:W-:Y:S05]  /*0750*/  BSYNC.RECONVERGENT B0 ;  /* 0x0000000000007941 */ /* 0x000fea0003800200 */
.L_x_19:
[----:B------:R-:W-:Y:S06]  /*0760*/  BAR.SYNC.DEFER_BLOCKING 0x0 ;  /* 0x0000000000007b1d */ /* 0x000fec0000010000 */
[----:B------:R-:W-:Y:S05]  /*0770*/  @!P0 EXIT ;  /* 0x000000000000894d */ /* 0x000fea0003800000 */
[----:B01234-:R-:W0:Y:S04]  /*0780*/  LDS.U8 R5, [R0] ;  /* 0x0000000000057984 */ /* 0x01fe280000000000 */
[----:B------:R-:W1:Y:S04]  /*0790*/  LDS.U8 R7, [R0+0x1] ;  /* 0x0000010000077984 */ /* 0x000e680000000000 */
[----:B0-----:R-:W-:Y:S04]  /*07a0*/  STG.E.U8 desc[UR6][R2.64], R5 ;  /* 0x0000000502007986 */ /* 0x001fe8000c101106 */
[----:B-1----:R-:W-:Y:S01]  /*07b0*/  STG.E.U8 desc[UR6][R2.64+0x1], R7 ;  /* 0x0000010702007986 */ /* 0x002fe2000c101106 */
[----:B------:R-:W-:Y:S05]  /*07c0*/  EXIT ;  /* 0x000000000000794d */ /* 0x000fea0003800000 */
.L_x_25:
        /* <DEDUP_REMOVED lines=11> */
.L_x_64:


//--------------------- .text._Z15eliminar_fichasPcPiS0_ --------------------------
	.section	.text._Z15eliminar_fichasPcPiS0_,"ax",@progbits
	.align	128
        .global         _Z15eliminar_fichasPcPiS0_
        .type           _Z15eliminar_fichasPcPiS0_,@function
        .size           _Z15eliminar_fichasPcPiS0_,(.L_x_65 - _Z15eliminar_fichasPcPiS0_)
        .other          _Z15eliminar_fichasPcPiS0_,@"STO_CUDA_ENTRY STV_DEFAULT"
_Z15eliminar_fichasPcPiS0_:
.text._Z15eliminar_fichasPcPiS0_:
[----:B------:R-:W0:Y:S01]  /*0000*/  LDC R1, c[0x0][0x37c] ;  /* 0x0000df00ff017b82 */ /* 0x000e220000000800 */
[----:B------:R-:W1:Y:S01]  /*0010*/  S2R R9, SR_TID.X ;  /* 0x0000000000097919 */ /* 0x000e620000002100 */
[----:B------:R-:W2:Y:S06]  /*0020*/  LDCU UR7, c[0x0][0x2fc] ;  /* 0x00005f80ff0777ac */ /* 0x000eac0008000800 */
[----:B------:R-:W3:Y:S01]  /*0030*/  S2UR UR8, SR_CTAID.Y ;  /* 0x00000000000879c3 */ /* 0x000ee20000002600 */
[----:B0-----:R-:W-:Y:S01]  /*0040*/  VIADD R1, R1, 0xfffffff8 ;  /* 0xfffffff801017836 */ /* 0x001fe20000000000 */
[----:B------:R-:W1:Y:S01]  /*0050*/  S2R R0, SR_CTAID.X ;  /* 0x0000000000007919 */ /* 0x000e620000002500 */
[----:B------:R-:W1:Y:S01]  /*0060*/  LDCU UR5, c[0x0][0x360] ;  /* 0x00006c00ff0577ac */ /* 0x000e620008000800 */
[----:B------:R-:W3:Y:S01]  /*0070*/  S2R R22, SR_TID.Y ;  /* 0x0000000000167919 */ /* 0x000ee20000002200 */
[----:B------:R-:W0:Y:S03]  /*0080*/  LDCU.64 UR10, c[0x3][0x48] ;  /* 0x00c00900ff0a77ac */ /* 0x000e260008000a00 */
[----:B------:R-:W3:Y:S01]  /*0090*/  LDC R25, c[0x0][0x364] ;  /* 0x0000d900ff197b82 */ /* 0x000ee20000000800 */
[----:B------:R-:W4:Y:S01]  /*00a0*/  LDCU.64 UR12, c[0x0][0x380] ;  /* 0x00007000ff0c77ac */ /* 0x000f220008000a00 */
[----:B------:R-:W2:Y:S01]  /*00b0*/  LDCU.64 UR36, c[0x0][0x358] ;  /* 0x00006b00ff2477ac */ /* 0x000ea20008000a00 */
[----:B-1----:R-:W-:-:S02]  /*00c0*/  IMAD R26, R0, UR5, R9 ;  /* 0x00000005001a7c24 */ /* 0x002fc4000f8e0209 */
[----:B---3--:R-:W-:-:S04]  /*00d0*/  IMAD R25, R25, UR8, R22 ;  /* 0x0000000819197c24 */ /* 0x008fc8000f8e0216 */
[C---:B0-----:R-:W-:Y:S01]  /*00e0*/  IMAD R24, R25.reuse, UR10, R26 ;  /* 0x0000000a19187c24 */ /* 0x041fe2000f8e021a */
[----:B------:R-:W-:-:S03]  /*00f0*/  ISETP.GE.AND P0, PT, R25, UR11, PT ;  /* 0x0000000b19007c0c */ /* 0x000fc6000bf06270 */
[----:B------:R-:W-:Y:S01]  /*0100*/  IMAD.SHL.U32 R2, R24, 0x2, RZ ;  /* 0x0000000218027824 */ /* 0x000fe200078e00ff */
[----:B------:R-:W-:-:S04]  /*0110*/  ISETP.LT.AND P1, PT, R26, UR10, !P0 ;  /* 0x0000000a1a007c0c */ /* 0x000fc8000c721270 */
[----:B----4-:R-:W-:Y:S01]  /*0120*/  IADD3 R16, P0, PT, R2, UR12, RZ ;  /* 0x0000000c02107c10 */ /* 0x010fe2000ff1e0ff */
[----:B------:R-:W0:Y:S01]  /*0130*/  S2UR UR4, SR_CgaCtaId ;  /* 0x00000000000479c3 */ /* 0x000e220000008800 */
[----:B------:R-:W-:Y:S01]  /*0140*/  UMOV UR38, 0x400 ;  /* 0x0000040000267882 */ /* 0x000fe20000000000 */
[----:B------:R-:W-:Y:S01]  /*0150*/  IMAD R22, R22, UR5, R9 ;  /* 0x0000000516167c24 */ /* 0x000fe2000f8e0209 */
[----:B------:R-:W-:Y:S01]  /*0160*/  LEA.HI.X.SX32 R17, R2, UR13, 0x1, P0 ;  /* 0x0000000d02117c11 */ /* 0x000fe200080f0eff */
[----:B------:R-:W1:Y:S01]  /*0170*/  LDCU UR6, c[0x0][0x2f8] ;  /* 0x00005f00ff0677ac */ /* 0x000e620008000800 */
[----:B------:R-:W-:Y:S01]  /*0180*/  IMAD.MOV.U32 R4, RZ, RZ, 0x30 ;  /* 0x00000030ff047424 */ /* 0x000fe200078e00ff */
[----:B------:R-:W-:Y:S02]  /*0190*/  P2R R27, PR, RZ, 0x2 ;  /* 0x00000002ff1b7803 */ /* 0x000fe40000000000 */
[----:B--2---:R-:W2:Y:S04]  /*01a0*/  @P1 LDG.E.U8 R7, desc[UR36][R16.64+0x1] ;  /* 0x0000012410071981 */ /* 0x004ea8000c1e1100 */
[----:B------:R-:W3:Y:S01]  /*01b0*/  @P1 LDG.E.U8 R5, desc[UR36][R16.64] ;  /* 0x0000002410051981 */ /* 0x000ee2000c1e1100 */
[----:B------:R-:W4:Y:S01]  /*01c0*/  LDC.64 R2, c[0x0][0x390] ;  /* 0x0000e400ff027b82 */ /* 0x000f220000000a00 */
[----:B0-----:R-:W-:Y:S01]  /*01d0*/  ULEA UR38, UR4, UR38, 0x18 ;  /* 0x0000002604267291 */ /* 0x001fe2000f8ec0ff */
[----:B------:R-:W0:Y:S01]  /*01e0*/  LDCU.64 UR4, c[0x0][0x390] ;  /* 0x00007200ff0477ac */ /* 0x000e220008000a00 */
[----:B------:R-:W-:Y:S01]  /*01f0*/  LOP3.LUT P0, RZ, R24, UR8, R0, 0xfe, !PT ;  /* 0x0000000818ff7c12 */ /* 0x000fe2000f80fe00 */
[----:B------:R-:W-:-:S03]  /*0200*/  IMAD.MOV.U32 R11, RZ, RZ, 0x30 ;  /* 0x00000030ff0b7424 */ /* 0x000fc600078e00ff */
[----:B------:R-:W-:Y:S01]  /*0210*/  LEA R22, R22, UR38, 0x1 ;  /* 0x0000002616167c11 */ /* 0x000fe2000f8e08ff */
[----:B------:R-:W-:Y:S01]  /*0220*/  BSSY.RECONVERGENT B6, `(.L_x_26) ;  /* 0x000008d000067945 */ /* 0x000fe20003800200 */
[----:B----4-:R4:W5:Y:S01]  /*0230*/  LDG.E R23, desc[UR36][R2.64+0x8] ;  /* 0x0000082402177981 */ /* 0x010962000c1e1900 */
[----:B0-----:R-:W-:-:S04]  /*0240*/  UIADD3 UR39, UP0, UPT, UR4, 0x8, URZ ;  /* 0x0000000804277890 */ /* 0x001fc8000ff1e0ff */
[----:B------:R-:W-:Y:S01]  /*0250*/  UIADD3.X UR40, UPT, UPT, URZ, UR5, URZ, UP0, !UPT ;  /* 0x00000005ff287290 */ /* 0x000fe200087fe4ff */
[----:B------:R-:W-:Y:S01]  /*0260*/  @!P1 PRMT R7, R4, 0x7610, R7 ;  /* 0x0000761004079816 */ /* 0x000fe20000000007 */
[----:B---3--:R4:W-:Y:S04]  /*0270*/  @P1 STS.U8 [R22], R5 ;  /* 0x0000000516001388 */ /* 0x0089e80000000000 */
[----:B------:R4:W-:Y:S01]  /*0280*/  @!P1 STS.U8 [R22], R11 ;  /* 0x0000000b16009388 */ /* 0x0009e20000000000 */
[----:B-1----:R-:W-:-:S03]  /*0290*/  IADD3 R19, P1, PT, R1, UR6, RZ ;  /* 0x0000000601137c10 */ /* 0x002fc6000ff3e0ff */
[----:B--2---:R4:W-:Y:S01]  /*02a0*/  STS.U8 [R22+0x1], R7 ;  /* 0x0000010716007388 */ /* 0x0049e20000000000 */
[----:B------:R-:W-:Y:S01]  /*02b0*/  IADD3.X R18, PT, PT, RZ, UR7, RZ, P1, !PT ;  /* 0x00000007ff127c10 */ /* 0x000fe20008ffe4ff */
[----:B------:R-:W-:Y:S06]  /*02c0*/  BAR.SYNC.DEFER_BLOCKING 0x0 ;  /* 0x0000000000007b1d */ /* 0x000fec0000010000 */
[----:B------:R-:W-:Y:S05]  /*02d0*/  @P0 BRA `(.L_x_27) ;  /* 0x0000000800040947 */ /* 0x000fea0003800000 */
[----:B------:R-:W0:Y:S01]  /*02e0*/  LDS.S8 R0, [UR38] ;  /* 0x00000026ff007984 */ /* 0x000e220008000200 */
[----:B----4-:R-:W-:Y:S01]  /*02f0*/  MOV R2, 0x48 ;  /* 0x0000004800027802 */ /* 0x010fe20000000f00 */
[----:B------:R-:W1:Y:S01]  /*0300*/  LDCU.64 UR4, c[0x4][0x40] ;  /* 0x01000800ff0477ac */ /* 0x000e620008000a00 */
[----:B------:R-:W-:Y:S02]  /*0310*/  IMAD.MOV.U32 R6, RZ, RZ, R19 ;  /* 0x000000ffff067224 */ /* 0x000fe400078e0013 */
[----:B------:R-:W-:Y:S02]  /*0320*/  IMAD.MOV.U32 R7, RZ, RZ, R18 ;  /* 0x000000ffff077224 */ /* 0x000fe400078e0012 */
[----:B------:R-:W2:Y:S01]  /*0330*/  LDC.64 R2, c[0x4][R2] ;  /* 0x0100000002027b82 */ /* 0x000ea20000000a00 */
[----:B-1----:R-:W-:Y:S02]  /*0340*/  IMAD.U32 R4, RZ, RZ, UR4 ;  /* 0x00000004ff047e24 */ /* 0x002fe4000f8e00ff */
[----:B------:R-:W-:Y:S01]  /*0350*/  IMAD.U32 R5, RZ, RZ, UR5 ;  /* 0x00000005ff057e24 */ /* 0x000fe2000f8e00ff */
[----:B0-----:R0:W-:Y:S06]  /*0360*/  STL [R1], R0 ;  /* 0x0000000001007387 */ /* 0x0011ec0000100800 */
[----:B------:R-:W-:-:S07]  /*0370*/  LEPC R20, `(.L_x_28) ;  /* 0x000000001014794e */ /* 0x000fce0000000000 */
[----:B0-2--5:R-:W-:Y:S05]  /*0380*/  CALL.ABS.NOINC R2 ;  /* 0x0000000002007343 */ /* 0x025fea0003c00000 */
.L_x_28:
[----:B------:R-:W0:Y:S01]  /*0390*/  S2UR UR5, SR_CgaCtaId ;  /* 0x00000000000579c3 */ /* 0x000e220000008800 */
[----:B------:R-:W-:Y:S01]  /*03a0*/  UMOV UR4, 0x400 ;  /* 0x0000040000047882 */ /* 0x000fe20000000000 */
[----:B------:R-:W-:Y:S01]  /*03b0*/  MOV R2, 0x48 ;  /* 0x0000004800027802 */ /* 0x000fe20000000f00 */
[----:B------:R-:W-:Y:S02]  /*03c0*/  IMAD.MOV.U32 R6, RZ, RZ, R19 ;  /* 0x000000ffff067224 */ /* 0x000fe400078e0013 */
[----:B------:R-:W-:-:S03]  /*03d0*/  IMAD.MOV.U32 R7, RZ, RZ, R18 ;  /* 0x000000ffff077224 */ /* 0x000fc600078e0012 */
[----:B------:R1:W2:Y:S01]  /*03e0*/  LDC.64 R8, c[0x4][R2] ;  /* 0x0100000002087b82 */ /* 0x0002a20000000a00 */
[----:B0-----:R-:W-:-:S09]  /*03f0*/  ULEA UR4, UR5, UR4, 0x18 ;  /* 0x0000000405047291 */ /* 0x001fd2000f8ec0ff */
[----:B------:R-:W0:Y:S02]  /*0400*/  LDS.S8 R0, [UR4+0x2] ;  /* 0x00000204ff007984 */ /* 0x000e240008000200 */
[----:B------:R-:W3:Y:S02]  /*0410*/  LDCU.64 UR4, c[0x4][0x40] ;  /* 0x01000800ff0477ac */ /* 0x000ee40008000a00 */
[----:B---3--:R-:W-:Y:S01]  /*0420*/  MOV R4, UR4 ;  /* 0x0000000400047c02 */ /* 0x008fe20008000f00 */
[----:B------:R-:W-:Y:S01]  /*0430*/  IMAD.U32 R5, RZ, RZ, UR5 ;  /* 0x00000005ff057e24 */ /* 0x000fe2000f8e00ff */
[----:B0-2---:R1:W-:Y:S06]  /*0440*/  STL [R1], R0 ;  /* 0x0000000001007387 */ /* 0x0053ec0000100800 */
[----:B------:R-:W-:-:S07]  /*0450*/  LEPC R20, `(.L_x_29) ;  /* 0x000000001014794e */ /* 0x000fce0000000000 */
[----:B-1----:R-:W-:Y:S05]  /*0460*/  CALL.ABS.NOINC R8 ;  /* 0x0000000008007343 */ /* 0x002fea0003c00000 */
.L_x_29:
[----:B------:R-:W0:Y:S01]  /*0470*/  S2UR UR5, SR_CgaCtaId ;  /* 0x00000000000579c3 */ /* 0x000e220000008800 */
[----:B------:R-:W-:Y:S01]  /*0480*/  UMOV UR4, 0x400 ;  /* 0x0000040000047882 */ /* 0x000fe20000000000 */
[----:B------:R-:W-:Y:S02]  /*0490*/  IMAD.MOV.U32 R6, RZ, RZ, R19 ;  /* 0x000000ffff067224 */ /* 0x000fe400078e0013 */
[----:B------:R-:W-:-:S04]  /*04a0*/  IMAD.MOV.U32 R7, RZ, RZ, R18 ;  /* 0x000000ffff077224 */ /* 0x000fc800078e0012 */
[----:B------:R1:W2:Y:S01]  /*04b0*/  LDC.64 R8, c[0x4][R2] ;  /* 0x0100000002087b82 */ /* 0x0002a20000000a00 */
[----:B0-----:R-:W-:-:S09]  /*04c0*/  ULEA UR4, UR5, UR4, 0x18 ;  /* 0x0000000405047291 */ /* 0x001fd2000f8ec0ff */
[----:B------:R-:W0:Y:S02]  /*04d0*/  LDS.S8 R0, [UR4+0x4] ;  /* 0x00000404ff007984 */ /* 0x000e240008000200 */
[----:B------:R-:W3:Y:S02]  /*04e0*/  LDCU.64 UR4, c[0x4][0x40] ;  /* 0x01000800ff0477ac */ /* 0x000ee40008000a00 */
[----:B---3--:R-:W-:Y:S01]  /*04f0*/  IMAD.U32 R4, RZ, RZ, UR4 ;  /* 0x00000004ff047e24 */ /* 0x008fe2000f8e00ff */
[----:B------:R-:W-:Y:S01]  /*0500*/  MOV R5, UR5 ;  /* 0x0000000500057c02 */ /* 0x000fe20008000f00 */
[----:B0-2---:R1:W-:Y:S06]  /*0510*/  STL [R1], R0 ;  /* 0x0000000001007387 */ /* 0x0053ec0000100800 */
[----:B------:R-:W-:-:S07]  /*0520*/  LEPC R20, `(.L_x_30) ;  /* 0x000000001014794e */ /* 0x000fce0000000000 */
[----:B-1----:R-:W-:Y:S05]  /*0530*/  CALL.ABS.NOINC R8 ;  /* 0x0000000008007343 */ /* 0x002fea0003c00000 */
.L_x_30:
[----:B------:R-:W0:Y:S01]  /*0540*/  S2UR UR5, SR_CgaCtaId ;  /* 0x00000000000579c3 */ /* 0x000e220000008800 */
[----:B------:R-:W-:Y:S01]  /*0550*/  UMOV UR4, 0x400 ;  /* 0x0000040000047882 */ /* 0x000fe20000000000 */
[----:B------:R-:W-:Y:S01]  /*0560*/  MOV R6, R19 ;  /* 0x0000001300067202 */ /* 0x000fe20000000f00 */
[----:B------:R-:W-:-:S05]  /*0570*/  IMAD.MOV.U32 R7, RZ, RZ, R18 ;  /* 0x000000ffff077224 */ /* 0x000fca00078e0012 */
[----:B------:R1:W2:Y:S01]  /*0580*/  LDC.64 R8, c[0x4][R2] ;  /* 0x0100000002087b82 */ /* 0x0002a20000000a00 */
[----:B0-----:R-:W-:-:S09]  /*0590*/  ULEA UR4, UR5, UR4, 0x18 ;  /* 0x0000000405047291 */ /* 0x001fd2000f8ec0ff */
[----:B------:R-:W0:Y:S02]  /*05a0*/  LDS.S8 R0, [UR4+0x6] ;  /* 0x00000604ff007984 */ /* 0x000e240008000200 */
[----:B------:R-:W3:Y:S02]  /*05b0*/  LDCU.64 UR4, c[0x4][0x40] ;  /* 0x01000800ff0477ac */ /* 0x000ee40008000a00 */
[----:B---3--:R-:W-:Y:S02]  /*05c0*/  IMAD.U32 R4, RZ, RZ, UR4 ;  /* 0x00000004ff047e24 */ /* 0x008fe4000f8e00ff */
[----:B------:R-:W-:Y:S01]  /*05d0*/  IMAD.U32 R5, RZ, RZ, UR5 ;  /* 0x00000005ff057e24 */ /* 0x000fe2000f8e00ff */
[----:B0-2---:R1:W-:Y:S06]  /*05e0*/  STL [R1], R0 ;  /* 0x0000000001007387 */ /* 0x0053ec0000100800 */
[----:B------:R-:W-:-:S07]  /*05f0*/  LEPC R20, `(.L_x_31) ;  /* 0x000000001014794e */ /* 0x000fce0000000000 */
[----:B-1----:R-:W-:Y:S05]  /*0600*/  CALL.ABS.NOINC R8 ;  /* 0x0000000008007343 */ /* 0x002fea0003c00000 */
.L_x_31:
[----:B------:R-:W0:Y:S01]  /*0610*/  S2UR UR5, SR_CgaCtaId ;  /* 0x00000000000579c3 */ /* 0x000e220000008800 */
[----:B------:R-:W-:Y:S01]  /*0620*/  UMOV UR4, 0x400 ;  /* 0x0000040000047882 */ /* 0x000fe20000000000 */
[----:B------:R-:W-:Y:S01]  /*0630*/  IMAD.MOV.U32 R6, RZ, RZ, R19 ;  /* 0x000000ffff067224 */ /* 0x000fe200078e0013 */
[----:B------:R-:W-:-:S05]  /*0640*/  MOV R7, R18 ;  /* 0x0000001200077202 */ /* 0x000fca0000000f00 */
        /* <DEDUP_REMOVED lines=9> */
.L_x_32:
        /* <DEDUP_REMOVED lines=13> */
.L_x_33:
        /* <DEDUP_REMOVED lines=13> */
.L_x_34:
        /* <DEDUP_REMOVED lines=13> */
.L_x_35:
        /* <DEDUP_REMOVED lines=13> */
.L_x_36:
[----:B------:R-:W0:Y:S01]  /*0a20*/  S2UR UR5, SR_CgaCtaId ;  /* 0x00000000000579c3 */ /* 0x000e220000008800 */
[----:B------:R-:W-:Y:S01]  /*0a30*/  UMOV UR4, 0x400 ;  /* 0x0000040000047882 */ /* 0x000fe20000000000 */
[----:B------:R-:W-:Y:S01]  /*0a40*/  MOV R6, R19 ;  /* 0x0000001300067202 */ /* 0x000fe20000000f00 */
[----:B------:R-:W-:-:S05]  /*0a50*/  IMAD.MOV.U32 R7, RZ, RZ, R18 ;  /* 0x000000ffff077224 */ /* 0x000fca00078e0012 */
[----:B------:R-:W1:Y:S01]  /*0a60*/  LDC.64 R2, c[0x4][R2] ;  /* 0x0100000002027b82 */ /* 0x000e620000000a00 */
[----:B0-----:R-:W-:-:S09]  /*0a70*/  ULEA UR4, UR5, UR4, 0x18 ;  /* 0x0000000405047291 */ /* 0x001fd2000f8ec0ff */
[----:B------:R-:W0:Y:S02]  /*0a80*/  LDS.S8 R0, [UR4+0x12] ;  /* 0x00001204ff007984 */ /* 0x000e240008000200 */
[----:B------:R-:W2:Y:S02]  /*0a90*/  LDCU.64 UR4, c[0x4][0x40] ;  /* 0x01000800ff0477ac */ /* 0x000ea40008000a00 */
[----:B--2---:R-:W-:Y:S02]  /*0aa0*/  IMAD.U32 R4, RZ, RZ, UR4 ;  /* 0x00000004ff047e24 */ /* 0x004fe4000f8e00ff */
[----:B------:R-:W-:Y:S01]  /*0ab0*/  IMAD.U32 R5, RZ, RZ, UR5 ;  /* 0x00000005ff057e24 */ /* 0x000fe2000f8e00ff */
[----:B01----:R0:W-:Y:S06]  /*0ac0*/  STL [R1], R0 ;  /* 0x0000000001007387 */ /* 0x0031ec0000100800 */
[----:B------:R-:W-:-:S07]  /*0ad0*/  LEPC R20, `(.L_x_27) ;  /* 0x000000001014794e */ /* 0x000fce0000000000 */
[----:B0-----:R-:W-:Y:S05]  /*0ae0*/  CALL.ABS.NOINC R2 ;  /* 0x0000000002007343 */ /* 0x001fea0003c00000 */
.L_x_27:
[----:B------:R-:W-:Y:S05]  /*0af0*/  BSYNC.RECONVERGENT B6 ;  /* 0x0000000000067941 */ /* 0x000fea0003800200 */
.L_x_26:
[----:B------:R-:W-:-:S13]  /*0b00*/  ISETP.NE.AND P6, PT, R27, RZ, PT ;  /* 0x000000ff1b00720c */ /* 0x000fda0003fc5270 */
[----:B------:R-:W-:Y:S05]  /*0b10*/  @!P6 BRA `(.L_x_37) ;  /* 0x0000000000c8e947 */ /* 0x000fea0003800000 */
[----:B----4-:R-:W0:Y:S01]  /*0b20*/  LDS.S8 R22, [R22] ;  /* 0x0000000016167984 */ /* 0x010e220000000200 */
[----:B-----5:R-:W-:Y:S02]  /*0b30*/  PRMT R3, R23, 0x8880, RZ ;  /* 0x0000888017037816 */ /* 0x020fe400000000ff */
[----:B0-----:R-:W-:-:S04]  /*0b40*/  ISETP.NE.AND P0, PT, R22, 0x30, PT ;  /* 0x000000301600780c */ /* 0x001fc80003f05270 */
[----:B------:R-:W-:-:S13]  /*0b50*/  ISETP.NE.OR P0, PT, R3, R22, !P0 ;  /* 0x000000160300720c */ /* 0x000fda0004705670 */
[----:B------:R-:W-:Y:S05]  /*0b60*/  @P0 BRA `(.L_x_37) ;  /* 0x0000000000b40947 */ /* 0x000fea0003800000 */
[----:B------:R-:W0:Y:S01]  /*0b70*/  LDC R5, c[0x3][0x48] ;  /* 0x00c01200ff057b82 */ /* 0x000e220000000800 */
[----:B------:R-:W-:-:S05]  /*0b80*/  VIADD R0, R26, 0x1 ;  /* 0x000000011a007836 */ /* 0x000fca0000000000 */
[----:B0-----:R-:W-:-:S13]  /*0b90*/  ISETP.GE.AND P0, PT, R0, R5, PT ;  /* 0x000000050000720c */ /* 0x001fda0003f06270 */
[----:B------:R-:W-:Y:S05]  /*0ba0*/  @P0 BRA `(.L_x_38) ;  /* 0x00000000000c0947 */ /* 0x000fea0003800000 */
[----:B------:R-:W2:Y:S02]  /*0bb0*/  LDG.E.U8 R0, desc[UR36][R16.64+0x2] ;  /* 0x0000022410007981 */ /* 0x000ea4000c1e1100 */
[----:B--2---:R-:W-:-:S13]  /*0bc0*/  ISETP.NE.AND P0, PT, R0, 0x30, PT ;  /* 0x000000300000780c */ /* 0x004fda0003f05270 */
[----:B------:R-:W-:Y:S05]  /*0bd0*/  @!P0 BRA `(.L_x_39) ;  /* 0x0000000000648947 */ /* 0x000fea0003800000 */
.L_x_38:
[----:B------:R-:W-:-:S13]  /*0be0*/  ISETP.GE.AND P0, PT, R26, 0x1, PT ;  /* 0x000000011a00780c */ /* 0x000fda0003f06270 */
[----:B------:R-:W-:Y:S05]  /*0bf0*/  @!P0 BRA `(.L_x_40) ;  /* 0x00000000000c8947 */ /* 0x000fea0003800000 */
[----:B------:R-:W2:Y:S02]  /*0c00*/  LDG.E.U8 R0, desc[UR36][R16.64+-0x2] ;  /* 0xfffffe2410007981 */ /* 0x000ea4000c1e1100 */
[----:B--2---:R-:W-:-:S13]  /*0c10*/  ISETP.NE.AND P0, PT, R0, 0x30, PT ;  /* 0x000000300000780c */ /* 0x004fda0003f05270 */
[----:B------:R-:W-:Y:S05]  /*0c20*/  @!P0 BRA `(.L_x_39) ;  /* 0x0000000000508947 */ /* 0x000fea0003800000 */
.L_x_40:
[----:B------:R-:W0:Y:S01]  /*0c30*/  LDCU UR4, c[0x3][0x4c] ;  /* 0x00c00980ff0477ac */ /* 0x000e220008000800 */
[----:B------:R-:W-:-:S05]  /*0c40*/  VIADD R0, R25, 0x1 ;  /* 0x0000000119007836 */ /* 0x000fca0000000000 */
[----:B0-----:R-:W-:-:S13]  /*0c50*/  ISETP.GE.U32.AND P0, PT, R0, UR4, PT ;  /* 0x0000000400007c0c */ /* 0x001fda000bf06070 */
[----:B------:R-:W-:Y:S05]  /*0c60*/  @P0 BRA `(.L_x_41) ;  /* 0x0000000000180947 */ /* 0x000fea0003800000 */
[----:B------:R-:W-:-:S04]  /*0c70*/  SHF.L.U32 R3, R5, 0x1, RZ ;  /* 0x0000000105037819 */ /* 0x000fc800000006ff */
[----:B------:R-:W-:-:S04]  /*0c80*/  IADD3 R2, P0, PT, R3, R16, RZ ;  /* 0x0000001003027210 */ /* 0x000fc80007f1e0ff */
[----:B------:R-:W-:-:S05]  /*0c90*/  LEA.HI.X.SX32 R3, R3, R17, 0x1, P0 ;  /* 0x0000001103037211 */ /* 0x000fca00000f0eff */
[----:B------:R-:W2:Y:S02]  /*0ca0*/  LDG.E.U8 R2, desc[UR36][R2.64] ;  /* 0x0000002402027981 */ /* 0x000ea4000c1e1100 */
[----:B--2---:R-:W-:-:S13]  /*0cb0*/  ISETP.NE.AND P0, PT, R2, 0x30, PT ;  /* 0x000000300200780c */ /* 0x004fda0003f05270 */
[----:B------:R-:W-:Y:S05]  /*0cc0*/  @!P0 BRA `(.L_x_39) ;  /* 0x0000000000288947 */ /* 0x000fea0003800000 */
.L_x_41:
[----:B------:R-:W-:-:S13]  /*0cd0*/  ISETP.NE.AND P0, PT, R25, RZ, PT ;  /* 0x000000ff1900720c */ /* 0x000fda0003f05270 */
[----:B------:R-:W-:Y:S05]  /*0ce0*/  @!P0 BRA `(.L_x_37) ;  /* 0x0000000000548947 */ /* 0x000fea0003800000 */
[----:B------:R-:W0:Y:S01]  /*0cf0*/  LDCU.64 UR4, c[0x0][0x380] ;  /* 0x00007000ff0477ac */ /* 0x000e220008000a00 */
[----:B------:R-:W-:-:S04]  /*0d00*/  IMAD.IADD R24, R24, 0x1, -R5 ;  /* 0x0000000118187824 */ /* 0x000fc800078e0a05 */
[----:B------:R-:W-:-:S05]  /*0d10*/  IMAD.SHL.U32 R24, R24, 0x2, RZ ;  /* 0x0000000218187824 */ /* 0x000fca00078e00ff */
[----:B0-----:R-:W-:-:S04]  /*0d20*/  IADD3 R2, P0, PT, R24, UR4, RZ ;  /* 0x0000000418027c10 */ /* 0x001fc8000ff1e0ff */
[----:B------:R-:W-:-:S05]  /*0d30*/  LEA.HI.X.SX32 R3, R24, UR5, 0x1, P0 ;  /* 0x0000000518037c11 */ /* 0x000fca00080f0eff */
[----:B------:R-:W2:Y:S02]  /*0d40*/  LDG.E.U8 R2, desc[UR36][R2.64] ;  /* 0x0000002402027981 */ /* 0x000ea4000c1e1100 */
[----:B--2---:R-:W-:-:S13]  /*0d50*/  ISETP.NE.AND P0, PT, R2, 0x30, PT ;  /* 0x000000300200780c */ /* 0x004fda0003f05270 */
[----:B------:R-:W-:Y:S05]  /*0d60*/  @P0 BRA `(.L_x_37) ;  /* 0x0000000000340947 */ /* 0x000fea0003800000 */
.L_x_39:
[----:B------:R-:W0:Y:S01]  /*0d70*/  S2R R0, SR_LANEID ;  /* 0x0000000000007919 */ /* 0x000e220000000000 */
[----:B------:R-:W1:Y:S01]  /*0d80*/  LDC.64 R4, c[0x0][0x390] ;  /* 0x0000e400ff047b82 */ /* 0x000e620000000a00 */
[----:B------:R-:W-:Y:S01]  /*0d90*/  VOTEU.ANY UR4, UPT, PT ;  /* 0x0000000000047886 */ /* 0x000fe200038e0100 */
[----:B------:R-:W-:Y:S01]  /*0da0*/  IMAD.MOV.U32 R8, RZ, RZ, 0x30 ;  /* 0x00000030ff087424 */ /* 0x000fe200078e00ff */
[----:B------:R-:W-:Y:S02]  /*0db0*/  UFLO.U32 UR5, UR4 ;  /* 0x00000004000572bd */ /* 0x000fe400080e0000 */
[----:B------:R-:W2:Y:S01]  /*0dc0*/  POPC R7, UR4 ;  /* 0x0000000400077d09 */ /* 0x000ea20008000000 */
[----:B------:R-:W-:Y:S01]  /*0dd0*/  MOV R2, UR39 ;  /* 0x0000002700027c02 */ /* 0x000fe20008000f00 */
[----:B------:R-:W-:Y:S01]  /*0de0*/  IMAD.U32 R3, RZ, RZ, UR40 ;  /* 0x00000028ff037e24 */ /* 0x000fe2000f8e00ff */
[----:B------:R3:W-:Y:S01]  /*0df0*/  STG.E.U8 desc[UR36][R16.64], R8 ;  /* 0x0000000810007986 */ /* 0x0007e2000c101124 */
[----:B--2---:R-:W-:Y:S01]  /*0e00*/  IMAD.MOV R9, RZ, RZ, -R7 ;  /* 0x000000ffff097224 */ /* 0x004fe200078e0a07 */
[----:B0-----:R-:W-:-:S13]  /*0e10*/  ISETP.EQ.U32.AND P0, PT, R0, UR5, PT ;  /* 0x0000000500007c0c */ /* 0x001fda000bf02070 */
[----:B------:R3:W-:Y:S04]  /*0e20*/  @P0 REDG.E.ADD.STRONG.GPU desc[UR36][R2.64+-0x4], R7 ;  /* 0xfffffc070200098e */ /* 0x0007e8000c12e124 */
[----:B-1----:R3:W-:Y:S02]  /*0e30*/  @P0 REDG.E.ADD.STRONG.GPU desc[UR36][R4.64], R9 ;  /* 0x000000090400098e */ /* 0x0027e4000c12e124 */
.L_x_37:
[----:B------:R-:W-:Y:S05]  /*0e40*/  WARPSYNC.ALL ;  /* 0x0000000000007948 */ /* 0x000fea0003800000 */
[----:B------:R-:W-:Y:S06]  /*0e50*/  BAR.SYNC.DEFER_BLOCKING 0x0 ;  /* 0x0000000000007b1d */ /* 0x000fec0000010000 */
[----:B------:R-:W-:Y:S05]  /*0e60*/  EXIT ;  /* 0x000000000000794d */ /* 0x000fea0003800000 */
.L_x_42:
        /* <DEDUP_REMOVED lines=9> */
.L_x_65:


//--------------------- .text._Z12bajar_fichasPc  --------------------------
	.section	.text._Z12bajar_fichasPc,"ax",@progbits
	.align	128
        .global         _Z12bajar_fichasPc
        .type           _Z12bajar_fichasPc,@function
        .size           _Z12bajar_fichasPc,(.L_x_66 - _Z12bajar_fichasPc)
        .other          _Z12bajar_fichasPc,@"STO_CUDA_ENTRY STV_DEFAULT"
_Z12bajar_fichasPc:
.text._Z12bajar_fichasPc:
[----:B------:R-:W-:Y:S01]  /*0000*/  LDC R1, c[0x0][0x37c] ;  /* 0x0000df00ff017b82 */ /* 0x000fe20000000800 */
[----:B------:R-:W0:Y:S07]  /*0010*/  S2R R2, SR_TID.Y ;  /* 0x0000000000027919 */ /* 0x000e2e0000002200 */
[----:B------:R-:W1:Y:S01]  /*0020*/  LDC R0, c[0x0][0x360] ;  /* 0x0000d800ff007b82 */ /* 0x000e620000000800 */
[----:B------:R-:W2:Y:S01]  /*0030*/  LDCU.64 UR6, c[0x3][0x48] ;  /* 0x00c00900ff0677ac */ /* 0x000ea20008000a00 */
[----:B------:R-:W1:Y:S06]  /*0040*/  S2R R5, SR_TID.X ;  /* 0x0000000000057919 */ /* 0x000e6c0000002100 */
[----:B------:R-:W0:Y:S08]  /*0050*/  S2UR UR5, SR_CTAID.Y ;  /* 0x00000000000579c3 */ /* 0x000e300000002600 */
[----:B------:R-:W0:Y:S08]  /*0060*/  LDC R3, c[0x0][0x364] ;  /* 0x0000d900ff037b82 */ /* 0x000e300000000800 */
[----:B------:R-:W1:Y:S01]  /*0070*/  S2UR UR4, SR_CTAID.X ;  /* 0x00000000000479c3 */ /* 0x000e620000002500 */
[----:B0-----:R-:W-:-:S05]  /*0080*/  IMAD R3, R3, UR5, R2 ;  /* 0x0000000503037c24 */ /* 0x001fca000f8e0202 */
[----:B--2---:R-:W-:Y:S01]  /*0090*/  ISETP.GE.AND P0, PT, R3, UR7, PT ;  /* 0x0000000703007c0c */ /* 0x004fe2000bf06270 */
[----:B-1----:R-:W-:-:S05]  /*00a0*/  IMAD R0, R0, UR4, R5 ;  /* 0x0000000400007c24 */ /* 0x002fca000f8e0205 */
[----:B------:R-:W-:-:S13]  /*00b0*/  ISETP.GE.OR P0, PT, R0, UR6, P0 ;  /* 0x0000000600007c0c */ /* 0x000fda0008706670 */
[----:B------:R-:W-:Y:S05]  /*00c0*/  @P0 EXIT ;  /* 0x000000000000094d */ /* 0x000fea0003800000 */
[----:B------:R-:W-:Y:S01]  /*00d0*/  IMAD R0, R3, UR6, R0 ;  /* 0x0000000603007c24 */ /* 0x000fe2000f8e0200 */
[----:B------:R-:W-:-:S03]  /*00e0*/  UIADD3 UR4, UPT, UPT, UR7, -0x1, URZ ;  /* 0xffffffff07047890 */ /* 0x000fc6000fffe0ff */
[----:B------:R-:W-:-:S05]  /*00f0*/  IMAD.SHL.U32 R0, R0, 0x2, RZ ;  /* 0x0000000200007824 */ /* 0x000fca00078e00ff */
[----:B------:R-:W-:-:S04]  /*0100*/  ISETP.GE.AND P0, PT, R0, UR6, PT ;  /* 0x0000000600007c0c */ /* 0x000fc8000bf06270 */
[----:B------:R-:W-:Y:S01]  /*0110*/  ISETP.NE.OR P0, PT, R3, UR4, !P0 ;  /* 0x0000000403007c0c */ /* 0x000fe2000c705670 */
[----:B------:R-:W0:-:S12]  /*0120*/  LDCU UR4, c[0x3][0x48] ;  /* 0x00c00900ff0477ac */ /* 0x000e180008000800 */
[----:B0-----:R-:W-:Y:S05]  /*0130*/  @P0 EXIT ;  /* 0x000000000000094d */ /* 0x001fea0003800000 */
[----:B------:R-:W0:Y:S08]  /*0140*/  LDC.64 R12, c[0x0][0x358] ;  /* 0x0000d600ff0c7b82 */ /* 0x000e300000000a00 */
[----:B------:R-:W1:Y:S02]  /*0150*/  LDC.64 R8, c[0x0][0x380] ;  /* 0x0000e000ff087b82 */ /* 0x000e640000000a00 */
.L_x_45:
[----:B0-----:R-:W-:Y:S01]  /*0160*/  IMAD.SHL.U32 R3, R0, 0x2, RZ ;  /* 0x0000000200037824 */ /* 0x001fe200078e00ff */
[----:B0-----:R-:W-:Y:S02]  /*0170*/  R2UR UR6, R12 ;  /* 0x000000000c0672ca */ /* 0x001fe400000e0000 */
[----:B------:R-:W-:Y:S02]  /*0180*/  R2UR UR7, R13 ;  /* 0x000000000d0772ca */ /* 0x000fe400000e0000 */
[----:B-1----:R-:W-:-:S04]  /*0190*/  IADD3 R2, P0, PT, R3, R8, RZ ;  /* 0x0000000803027210 */ /* 0x002fc80007f1e0ff */
[----:B------:R-:W-:-:S07]  /*01a0*/  LEA.HI.X.SX32 R3, R3, R9, 0x1, P0 ;  /* 0x0000000903037211 */ /* 0x000fce00000f0eff */
[----:B------:R-:W2:Y:S01]  /*01b0*/  LDG.E.U8 R4, desc[UR6][R2.64] ;  /* 0x0000000602047981 */ /* 0x000ea2000c1e1100 */
[----:B------:R-:W-:Y:S01]  /*01c0*/  BSSY.RECONVERGENT B0, `(.L_x_43) ;  /* 0x0000018000007945 */ /* 0x000fe20003800200 */
[----:B--2---:R-:W-:-:S13]  /*01d0*/  ISETP.NE.AND P0, PT, R4, 0x30, PT ;  /* 0x000000300400780c */ /* 0x004fda0003f05270 */
[----:B------:R-:W-:Y:S05]  /*01e0*/  @P0 BRA `(.L_x_44) ;  /* 0x0000000000540947 */ /* 0x000fea0003800000 */
[----:B------:R-:W-:Y:S01]  /*01f0*/  VIADD R4, R0, -UR4 ;  /* 0x8000000400047c36 */ /* 0x000fe20008000000 */
[----:B------:R-:W-:Y:S02]  /*0200*/  R2UR UR6, R12 ;  /* 0x000000000c0672ca */ /* 0x000fe400000e0000 */
[----:B------:R-:W-:Y:S01]  /*0210*/  R2UR UR7, R13 ;  /* 0x000000000d0772ca */ /* 0x000fe200000e0000 */
[----:B------:R-:W-:-:S05]  /*0220*/  IMAD.SHL.U32 R5, R4, 0x2, RZ ;  /* 0x0000000204057824 */ /* 0x000fca00078e00ff */
[----:B------:R-:W-:-:S04]  /*0230*/  IADD3 R4, P0, PT, R5, R8, RZ ;  /* 0x0000000805047210 */ /* 0x000fc80007f1e0ff */
[----:B------:R-:W-:-:S05]  /*0240*/  LEA.HI.X.SX32 R5, R5, R9, 0x1, P0 ;  /* 0x0000000905057211 */ /* 0x000fca00000f0eff */
[----:B------:R-:W2:Y:S02]  /*0250*/  LDG.E.U8 R11, desc[UR6][R4.64] ;  /* 0x00000006040b7981 */ /* 0x000ea4000c1e1100 */
[----:B--2---:R-:W-:-:S13]  /*0260*/  ISETP.NE.AND P0, PT, R11, 0x30, PT ;  /* 0x000000300b00780c */ /* 0x004fda0003f05270 */
[----:B------:R-:W-:Y:S05]  /*0270*/  @!P0 BRA `(.L_x_44) ;  /* 0x0000000000308947 */ /* 0x000fea0003800000 */
[C---:B------:R-:W-:Y:S02]  /*0280*/  R2UR UR6, R12.reuse ;  /* 0x000000000c0672ca */ /* 0x040fe400000e0000 */
[C---:B------:R-:W-:Y:S02]  /*0290*/  R2UR UR7, R13.reuse ;  /* 0x000000000d0772ca */ /* 0x040fe400000e0000 */
[----:B------:R-:W-:Y:S02]  /*02a0*/  R2UR UR8, R12 ;  /* 0x000000000c0872ca */ /* 0x000fe400000e0000 */
[----:B------:R-:W-:-:S09]  /*02b0*/  R2UR UR9, R13 ;  /* 0x000000000d0972ca */ /* 0x000fd200000e0000 */
[----:B------:R0:W-:Y:S04]  /*02c0*/  STG.E.U8 desc[UR6][R2.64], R11 ;  /* 0x0000000b02007986 */ /* 0x0001e8000c101106 */
[----:B------:R-:W2:Y:S01]  /*02d0*/  LDG.E.U8 R7, desc[UR8][R4.64+0x1] ;  /* 0x0000010804077981 */ /* 0x000ea2000c1e1100 */
[----:B------:R-:W-:Y:S01]  /*02e0*/  R2UR UR10, R12 ;  /* 0x000000000c0a72ca */ /* 0x000fe200000e0000 */
[----:B------:R-:W-:Y:S01]  /*02f0*/  IMAD.MOV.U32 R6, RZ, RZ, 0x30 ;  /* 0x00000030ff067424 */ /* 0x000fe200078e00ff */
[----:B------:R-:W-:Y:S01]  /*0300*/  R2UR UR11, R13 ;  /* 0x000000000d0b72ca */ /* 0x000fe200000e0000 */
[----:B--2---:R0:W-:Y:S04]  /*0310*/  STG.E.U8 desc[UR6][R2.64+0x1], R7 ;  /* 0x0000010702007986 */ /* 0x0041e8000c101106 */
[----:B------:R0:W-:Y:S08]  /*0320*/  STG.E.U8 desc[UR8][R4.64], R6 ;  /* 0x0000000604007986 */ /* 0x0001f0000c101108 */
[----:B------:R0:W-:Y:S02]  /*0330*/  STG.E.U8 desc[UR10][R4.64+0x1], R6 ;  /* 0x0000010604007986 */ /* 0x0001e4000c10110a */
.L_x_44:
[----:B------:R-:W-:Y:S05]  /*0340*/  BSYNC.RECONVERGENT B0 ;  /* 0x0000000000007941 */ /* 0x000fea0003800200 */
.L_x_43:
[----:B------:R-:W-:-:S05]  /*0350*/  VIADD R0, R0, -UR4 ;  /* 0x8000000400007c36 */ /* 0x000fca0008000000 */
[----:B------:R-:W-:-:S13]  /*0360*/  ISETP.GE.AND P0, PT, R0, UR4, PT ;  /* 0x0000000400007c0c */ /* 0x000fda000bf06270 */
[----:B------:R-:W-:Y:S05]  /*0370*/  @P0 BRA `(.L_x_45) ;  /* 0xfffffffc00780947 */ /* 0x000fea000383ffff */
[----:B------:R-:W-:Y:S05]  /*0380*/  EXIT ;  /* 0x000000000000794d */ /* 0x000fea0003800000 */
.L_x_46:
        /* <DEDUP_REMOVED lines=15> */
.L_x_66:


//--------------------- .text._Z14generar_fichasPcP17curandStateXORWOWPi --------------------------
	.section	.text._Z14generar_fichasPcP17curandStateXORWOWPi,"ax",@progbits
	.align	128
        .global         _Z14generar_fichasPcP17curandStateXORWOWPi
        .type           _Z14generar_fichasPcP17curandStateXORWOWPi,@function
        .size           _Z14generar_fichasPcP17curandStateXORWOWPi,(.L_x_67 - _Z14generar_fichasPcP17curandStateXORWOWPi)
        .other          _Z14generar_fichasPcP17curandStateXORWOWPi,@"STO_CUDA_ENTRY STV_DEFAULT"
_Z14generar_fichasPcP17curandStateXORWOWPi:
.text._Z14generar_fichasPcP17curandStateXORWOWPi:
        /* <DEDUP_REMOVED lines=8> */
[----:B------:R-:W1:Y:S08]  /*0080*/  LDC R3, c[0x0][0x364] ;  /* 0x0000d900ff037b82 */ /* 0x000e700000000800 */
[----:B------:R-:W4:Y:S01]  /*0090*/  LDC.64 R12, c[0x3][0x48] ;  /* 0x00c01200ff0c7b82 */ /* 0x000f220000000a00 */
[----:B0-----:R-:W-:-:S02]  /*00a0*/  IMAD R5, R0, UR6, R11 ;  /* 0x0000000600057c24 */ /* 0x001fc4000f8e020b */
[----:B-1----:R-:W-:-:S04]  /*00b0*/  IMAD R4, R3, UR4, R6 ;  /* 0x0000000403047c24 */ /* 0x002fc8000f8e0206 */
[C---:B----4-:R-:W-:Y:S01]  /*00c0*/  IMAD R0, R4.reuse, R12, R5 ;  /* 0x0000000c04007224 */ /* 0x050fe200078e0205 */
[----:B------:R-:W-:-:S03]  /*00d0*/  ISETP.GE.AND P0, PT, R4, R13, PT ;  /* 0x0000000d0400720c */ /* 0x000fc60003f06270 */
[----:B------:R-:W-:Y:S01]  /*00e0*/  IMAD.SHL.U32 R0, R0, 0x2, RZ ;  /* 0x0000000200007824 */ /* 0x000fe200078e00ff */
[----:B------:R-:W-:-:S04]  /*00f0*/  ISETP.LT.AND P0, PT, R5, R12, !P0 ;  /* 0x0000000c0500720c */ /* 0x000fc80004701270 */
[----:B--2---:R-:W-:-:S04]  /*0100*/  IADD3 R2, P1, PT, R0, UR10, RZ ;  /* 0x0000000a00027c10 */ /* 0x004fc8000ff3e0ff */
[----:B------:R-:W-:-:S05]  /*0110*/  LEA.HI.X.SX32 R3, R0, UR11, 0x1, P1 ;  /* 0x0000000b00037c11 */ /* 0x000fca00088f0eff */
[----:B---3--:R-:W2:Y:S04]  /*0120*/  @P0 LDG.E.U8 R9, desc[UR8][R2.64+0x1] ;  /* 0x0000010802090981 */ /* 0x008ea8000c1e1100 */
[----:B------:R-:W3:Y:S01]  /*0130*/  @P0 LDG.E.U8 R7, desc[UR8][R2.64] ;  /* 0x0000000802070981 */ /* 0x000ee2000c1e1100 */
[----:B------:R-:W0:Y:S01]  /*0140*/  S2UR UR5, SR_CgaCtaId ;  /* 0x00000000000579c3 */ /* 0x000e220000008800 */
[----:B------:R-:W-:Y:S01]  /*0150*/  ISETP.GE.AND P1, PT, R5, R12, PT ;  /* 0x0000000c0500720c */ /* 0x000fe20003f26270 */
[----:B------:R-:W-:Y:S01]  /*0160*/  UMOV UR4, 0x400 ;  /* 0x0000040000047882 */ /* 0x000fe20000000000 */
[----:B------:R-:W-:Y:S01]  /*0170*/  IMAD R0, R6, UR6, R11 ;  /* 0x0000000606007c24 */ /* 0x000fe2000f8e020b */
[----:B------:R-:W-:Y:S01]  /*0180*/  BSSY.RECONVERGENT B0, `(.L_x_47) ;  /* 0x000003f000007945 */ /* 0x000fe20003800200 */
[----:B------:R-:W-:Y:S01]  /*0190*/  ISETP.LT.OR P1, PT, R13, 0x1, P1 ;  /* 0x000000010d00780c */ /* 0x000fe20000f21670 */
[----:B------:R-:W-:-:S03]  /*01a0*/  IMAD.MOV.U32 R5, RZ, RZ, 0x30 ;  /* 0x00000030ff057424 */ /* 0x000fc600078e00ff */
[----:B------:R-:W-:Y:S01]  /*01b0*/  ISETP.NE.OR P1, PT, R4, RZ, P1 ;  /* 0x000000ff0400720c */ /* 0x000fe20000f25670 */
        /* <DEDUP_REMOVED lines=8> */
[----:B------:R-:W-:Y:S05]  /*0240*/  @P1 BRA `(.L_x_48) ;  /* 0x0000000000c81947 */ /* 0x000fea0003800000 */
[----:B0-----:R-:W0:Y:S02]  /*0250*/  LDS.U8 R4, [R0] ;  /* 0x0000000000047984 */ /* 0x001e240000000000 */
[----:B0-----:R-:W-:-:S13]  /*0260*/  ISETP.NE.AND P1, PT, R4, 0x30, PT ;  /* 0x000000300400780c */ /* 0x001fda0003f25270 */
[----:B------:R-:W-:Y:S05]  /*0270*/  @P1 BRA `(.L_x_48) ;  /* 0x0000000000bc1947 */ /* 0x000fea0003800000 */
[----:B------:R-:W0:Y:S01]  /*0280*/  LDC.64 R8, c[0x0][0x388] ;  /* 0x0000e200ff087b82 */ /* 0x000e220000000a00 */
[----:B------:R-:W1:Y:S01]  /*0290*/  S2R R19, SR_LANEID ;  /* 0x0000000000137919 */ /* 0x000e620000000000 */
[----:B------:R-:W2:Y:S01]  /*02a0*/  LDCU.64 UR6, c[0x0][0x390] ;  /* 0x00007200ff0677ac */ /* 0x000ea20008000a00 */
[----:B0-----:R-:W-:-:S05]  /*02b0*/  IMAD.WIDE.U32 R8, R11, 0x30, R8 ;  /* 0x000000300b087825 */ /* 0x001fca00078e0008 */
[----:B------:R-:W3:Y:S04]  /*02c0*/  LDG.E.64 R14, desc[UR8][R8.64] ;  /* 0x00000008080e7981 */ /* 0x000ee8000c1e1b00 */
[----:B------:R-:W4:Y:S04]  /*02d0*/  LDG.E.64 R10, desc[UR8][R8.64+0x10] ;  /* 0x00001008080a7981 */ /* 0x000f28000c1e1b00 */
[----:B------:R-:W5:Y:S04]  /*02e0*/  LDG.E.64 R12, desc[UR8][R8.64+0x8] ;  /* 0x00000808080c7981 */ /* 0x000f68000c1e1b00 */
[----:B------:R-:W5:Y:S04]  /*02f0*/  LDG.E.64 R4, desc[UR8][R8.64+0x18] ;  /* 0x0000180808047981 */ /* 0x000f68000c1e1b00 */
[----:B------:R-:W5:Y:S04]  /*0300*/  LDG.E R17, desc[UR8][R8.64+0x20] ;  /* 0x0000200808117981 */ /* 0x000f68000c1e1900 */
[----:B------:R-:W5:Y:S01]  /*0310*/  LDG.E.64 R6, desc[UR8][R8.64+0x28] ;  /* 0x0000280808067981 */ /* 0x000f62000c1e1b00 */
[----:B------:R-:W-:Y:S01]  /*0320*/  VOTEU.ANY UR4, UPT, PT ;  /* 0x0000000000047886 */ /* 0x000fe200038e0100 */
[----:B--2---:R-:W-:-:S02]  /*0330*/  UIADD3 UR5, UP0, UPT, UR6, 0x4, URZ ;  /* 0x0000000406057890 */ /* 0x004fc4000ff1e0ff */
[----:B------:R-:W-:Y:S02]  /*0340*/  UFLO.U32 UR10, UR4 ;  /* 0x00000004000a72bd */ /* 0x000fe400080e0000 */
[----:B------:R-:W-:Y:S02]  /*0350*/  UIADD3.X UR6, UPT, UPT, URZ, UR7, URZ, UP0, !UPT ;  /* 0x00000007ff067290 */ /* 0x000fe400087fe4ff */
[----:B------:R-:W-:Y:S02]  /*0360*/  UPOPC UR4, UR4 ;  /* 0x00000004000472bf */ /* 0x000fe40008000000 */
[----:B-1----:R-:W-:-:S04]  /*0370*/  ISETP.EQ.U32.AND P1, PT, R19, UR10, PT ;  /* 0x0000000a13007c0c */ /* 0x002fc8000bf22070 */
[----:B------:R-:W-:-:S05]  /*0380*/  IMAD R19, RZ, RZ, -UR4 ;  /* 0x80000004ff137e24 */ /* 0x000fca000f8e02ff */
[----:B------:R-:W0:Y:S01]  /*0390*/  LDCU UR4, c[0x3][0x50] ;  /* 0x00c00a00ff0477ac */ /* 0x000e220008000800 */
[----:B---3--:R-:W-:Y:S02]  /*03a0*/  SHF.R.U32.HI R16, RZ, 0x2, R15 ;  /* 0x00000002ff107819 */ /* 0x008fe4000001160f */
[----:B------:R-:W-:Y:S02]  /*03b0*/  IADD3 R14, PT, PT, R14, 0x587c5, RZ ;  /* 0x000587c50e0e7810 */ /* 0x000fe40007ffe0ff */
[----:B------:R-:W-:Y:S01]  /*03c0*/  LOP3.LUT R16, R16, R15, RZ, 0x3c, !PT ;  /* 0x0000000f10107212 */ /* 0x000fe200078e3cff */
[----:B----4-:R-:W-:Y:S02]  /*03d0*/  IMAD.SHL.U32 R18, R11, 0x10, RZ ;  /* 0x000000100b127824 */ /* 0x010fe400078e00ff */
[----:B------:R-:W-:Y:S01]  /*03e0*/  IMAD.MOV.U32 R20, RZ, RZ, R11 ;  /* 0x000000ffff147224 */ /* 0x000fe200078e000b */
[----:B------:R-:W-:-:S04]  /*03f0*/  SHF.L.U32 R15, R16, 0x1, RZ ;  /* 0x00000001100f7819 */ /* 0x000fc800000006ff */
[----:B------:R-:W-:Y:S01]  /*0400*/  LOP3.LUT R15, R11, R18, R15, 0x96, !PT ;  /* 0x000000120b0f7212 */ /* 0x000fe200078e960f */
[----:B-----5:R-:W-:Y:S01]  /*0410*/  STG.E.64 desc[UR8][R8.64+0x18], R4 ;  /* 0x0000180408007986 */ /* 0x020fe2000c101b08 */
[----:B------:R-:W-:Y:S02]  /*0420*/  MOV R11, UR6 ;  /* 0x00000006000b7c02 */ /* 0x000fe40008000f00 */
[----:B------:R-:W-:Y:S01]  /*0430*/  LOP3.LUT R21, R15, R16, RZ, 0x3c, !PT ;  /* 0x000000100f157212 */ /* 0x000fe200078e3cff */
[----:B------:R-:W-:Y:S01]  /*0440*/  IMAD.MOV.U32 R15, RZ, RZ, R12 ;  /* 0x000000ffff0f7224 */ /* 0x000fe200078e000c */
[----:B------:R-:W-:Y:S01]  /*0450*/  STG.E desc[UR8][R8.64+0x20], R17 ;  /* 0x0000201108007986 */ /* 0x000fe2000c101908 */
[----:B------:R-:W-:Y:S02]  /*0460*/  IMAD.MOV.U32 R12, RZ, RZ, R13 ;  /* 0x000000ffff0c7224 */ /* 0x000fe400078e000d */
[----:B------:R-:W-:Y:S01]  /*0470*/  IMAD.MOV.U32 R13, RZ, RZ, R10 ;  /* 0x000000ffff0d7224 */ /* 0x000fe200078e000a */
[----:B------:R1:W-:Y:S01]  /*0480*/  STG.E.64 desc[UR8][R8.64], R14 ;  /* 0x0000000e08007986 */ /* 0x0003e2000c101b08 */
[----:B------:R-:W-:-:S03]  /*0490*/  IMAD.U32 R10, RZ, RZ, UR5 ;  /* 0x00000005ff0a7e24 */ /* 0x000fc6000f8e00ff */
[----:B------:R2:W-:Y:S04]  /*04a0*/  STG.E.64 desc[UR8][R8.64+0x8], R12 ;  /* 0x0000080c08007986 */ /* 0x0005e8000c101b08 */
[----:B------:R3:W-:Y:S04]  /*04b0*/  STG.E.64 desc[UR8][R8.64+0x10], R20 ;  /* 0x0000101408007986 */ /* 0x0007e8000c101b08 */
[----:B------:R3:W-:Y:S04]  /*04c0*/  STG.E.64 desc[UR8][R8.64+0x28], R6 ;  /* 0x0000280608007986 */ /* 0x0007e8000c101b08 */
[----:B------:R3:W-:Y:S01]  /*04d0*/  @P1 REDG.E.ADD.STRONG.GPU desc[UR8][R10.64], R19 ;  /* 0x000000130a00198e */ /* 0x0007e2000c12e108 */
[----:B-1----:R-:W-:-:S02]  /*04e0*/  HFMA2 R15, -RZ, RZ, 0.1171875, 0 ;  /* 0x2f800000ff0f7431 */ /* 0x002fc400000001ff */
[----:B--2---:R-:W-:Y:S01]  /*04f0*/  IMAD.IADD R12, R21, 0x1, R14 ;  /* 0x00000001150c7824 */ /* 0x004fe200078e020e */
[----:B0-----:R-:W-:-:S04]  /*0500*/  I2FP.F32.S32 R13, UR4 ;  /* 0x00000004000d7c45 */ /* 0x001fc80008201400 */
[----:B------:R-:W-:-:S05]  /*0510*/  I2FP.F32.U32 R12, R12 ;  /* 0x0000000c000c7245 */ /* 0x000fca0000201000 */
[----:B------:R-:W-:-:S04]  /*0520*/  FFMA R12, R12, R15, 1.1641532182693481445e-10 ;  /* 0x2f0000000c0c7423 */ /* 0x000fc8000000000f */
[----:B------:R-:W-:-:S06]  /*0530*/  FMUL R12, R12, R13 ;  /* 0x0000000d0c0c7220 */ /* 0x000fcc0000400000 */
[----:B------:R-:W0:Y:S02]  /*0540*/  F2I.TRUNC.NTZ R12, R12 ;  /* 0x0000000c000c7305 */ /* 0x000e24000020f100 */
[----:B0-----:R-:W-:-:S05]  /*0550*/  VIADD R5, R12, 0x1 ;  /* 0x000000010c057836 */ /* 0x001fca0000000000 */
[----:B------:R3:W-:Y:S02]  /*0560*/  STS.U8 [R0], R5 ;  /* 0x0000000500007388 */ /* 0x0007e40000000000 */
.L_x_48:
[----:B------:R-:W-:Y:S05]  /*0570*/  BSYNC.RECONVERGENT B0 ;  /* 0x0000000000007941 */ /* 0x000fea0003800200 */
.L_x_47:
[----:B------:R-:W-:Y:S06]  /*0580*/  BAR.SYNC.DEFER_BLOCKING 0x0 ;  /* 0x0000000000007b1d */ /* 0x000fec0000010000 */
[----:B------:R-:W-:Y:S05]  /*0590*/  @!P0 EXIT ;  /* 0x000000000000894d */ /* 0x000fea0003800000 */
[----:B---3--:R-:W1:Y:S04]  /*05a0*/  LDS.U8 R5, [R0] ;  /* 0x0000000000057984 */ /* 0x008e680000000000 */
[----:B-1----:R-:W-:Y:S01]  /*05b0*/  STG.E.U8 desc[UR8][R2.64], R5 ;  /* 0x0000000502007986 */ /* 0x002fe2000c101108 */
[----:B------:R-:W-:Y:S05]  /*05c0*/  EXIT ;  /* 0x000000000000794d */ /* 0x000fea0003800000 */
.L_x_49:
        /* <DEDUP_REMOVED lines=11> */
.L_x_67:


//--------------------- .text._Z12setup_kernelP17curandStateXORWOWm --------------------------
	.section	.text._Z12setup_kernelP17curandStateXORWOWm,"ax",@progbits
	.align	128
        .global         _Z12setup_kernelP17curandStateXORWOWm
        .type           _Z12setup_kernelP17curandStateXORWOWm,@function
        .size           _Z12setup_kernelP17curandStateXORWOWm,(.L_x_68 - _Z12setup_kernelP17curandStateXORWOWm)
        .other          _Z12setup_kernelP17curandStateXORWOWm,@"STO_CUDA_ENTRY STV_DEFAULT"
_Z12setup_kernelP17curandStateXORWOWm:
.text._Z12setup_kernelP17curandStateXORWOWm:
[----:B------:R-:W-:Y:S01]  /*0000*/  LDC R1, c[0x0][0x37c] ;  /* 0x0000df00ff017b82 */ /* 0x000fe20000000800 */
[----:B------:R-:W0:Y:S07]  /*0010*/  S2R R2, SR_TID.Y ;  /* 0x0000000000027919 */ /* 0x000e2e0000002200 */
[----:B------:R-:W1:Y:S01]  /*0020*/  LDC R0, c[0x0][0x360] ;  /* 0x0000d800ff007b82 */ /* 0x000e620000000800 */
[----:B------:R-:W2:Y:S01]  /*0030*/  LDCU.64 UR6, c[0x3][0x48] ;  /* 0x00c00900ff0677ac */ /* 0x000ea20008000a00 */
[----:B------:R-:W1:Y:S06]  /*0040*/  S2R R5, SR_TID.X ;  /* 0x0000000000057919 */ /* 0x000e6c0000002100 */
[----:B------:R-:W0:Y:S08]  /*0050*/  S2UR UR5, SR_CTAID.Y ;  /* 0x00000000000579c3 */ /* 0x000e300000002600 */
[----:B------:R-:W0:Y:S01]  /*0060*/  LDC R3, c[0x0][0x364] ;  /* 0x0000d900ff037b82 */ /* 0x000e220000000800 */
[----:B--2---:R-:W-:-:S07]  /*0070*/  ISETP.LT.AND P0, PT, RZ, UR7, PT ;  /* 0x00000007ff007c0c */ /* 0x004fce000bf01270 */
[----:B------:R-:W1:Y:S01]  /*0080*/  S2UR UR4, SR_CTAID.X ;  /* 0x00000000000479c3 */ /* 0x000e620000002500 */
[----:B0-----:R-:W-:-:S05]  /*0090*/  IMAD R3, R3, UR5, R2 ;  /* 0x0000000503037c24 */ /* 0x001fca000f8e0202 */
[----:B------:R-:W-:Y:S01]  /*00a0*/  ISETP.EQ.AND P0, PT, R3, RZ, P0 ;  /* 0x000000ff0300720c */ /* 0x000fe20000702270 */
[----:B-1----:R-:W-:-:S04]  /*00b0*/  IMAD R0, R0, UR4, R5 ;  /* 0x0000000400007c24 */ /* 0x002fc8000f8e0205 */
[----:B------:R-:W-:Y:S01]  /*00c0*/  IMAD R13, R3, UR6, R0 ;  /* 0x00000006030d7c24 */ /* 0x000fe2000f8e0200 */
[----:B------:R-:W-:-:S13]  /*00d0*/  ISETP.GE.OR P0, PT, R0, UR6, !P0 ;  /* 0x0000000600007c0c */ /* 0x000fda000c706670 */
[----:B------:R-:W-:Y:S05]  /*00e0*/  @P0 EXIT ;  /* 0x000000000000094d */ /* 0x000fea0003800000 */
[----:B------:R-:W0:Y:S01]  /*00f0*/  LDC.64 R2, c[0x0][0x388] ;  /* 0x0000e200ff027b82 */ /* 0x000e220000000a00 */
[----:B------:R-:W1:Y:S01]  /*0100*/  LDCU.64 UR4, c[0x0][0x358] ;  /* 0x00006b00ff0477ac */ /* 0x000e620008000a00 */
[----:B------:R-:W-:Y:S01]  /*0110*/  ISETP.NE.AND P0, PT, R13, RZ, PT ;  /* 0x000000ff0d00720c */ /* 0x000fe20003f05270 */
[----:B------:R-:W-:Y:S05]  /*0120*/  BSSY.RECONVERGENT B0, `(.L_x_50) ;  /* 0x00000e1000007945 */ /* 0x000fea0003800200 */
[----:B------:R-:W2:Y:S01]  /*0130*/  LDC.64 R6, c[0x0][0x380] ;  /* 0x0000e000ff067b82 */ /* 0x000ea20000000a00 */
[----:B0-----:R-:W-:Y:S02]  /*0140*/  LOP3.LUT R0, R2, 0xaad26b49, RZ, 0x3c, !PT ;  /* 0xaad26b4902007812 */ /* 0x001fe400078e3cff */
[----:B------:R-:W-:-:S03]  /*0150*/  LOP3.LUT R2, R3, 0xf7dcefdd, RZ, 0x3c, !PT ;  /* 0xf7dcefdd03027812 */ /* 0x000fc600078e3cff */
[----:B------:R-:W-:Y:S02]  /*0160*/  IMAD R0, R0, 0x4182bed5, RZ ;  /* 0x4182bed500007824 */ /* 0x000fe400078e02ff */
[----:B------:R-:W-:Y:S02]  /*0170*/  IMAD R3, R2, -0x658354e5, RZ ;  /* 0x9a7cab1b02037824 */ /* 0x000fe400078e02ff */
[----:B--2---:R-:W-:Y:S01]  /*0180*/  IMAD.WIDE R6, R13, 0x30, R6 ;  /* 0x000000300d067825 */ /* 0x004fe200078e0206 */
[C---:B------:R-:W-:Y:S02]  /*0190*/  LOP3.LUT R8, R0.reuse, 0x159a55e5, RZ, 0x3c, !PT ;  /* 0x159a55e500087812 */ /* 0x040fe400078e3cff */
[C---:B------:R-:W-:Y:S01]  /*01a0*/  IADD3 R4, PT, PT, R0.reuse, 0x64f0c9, R3 ;  /* 0x0064f0c900047810 */ /* 0x040fe20007ffe003 */
[C---:B------:R-:W-:Y:S01]  /*01b0*/  VIADD R5, R0.reuse, 0x75bcd15 ;  /* 0x075bcd1500057836 */ /* 0x040fe20000000000 */
[----:B------:R-:W-:Y:S01]  /*01c0*/  LOP3.LUT R10, R3, 0x5491333, RZ, 0x3c, !PT ;  /* 0x05491333030a7812 */ /* 0x000fe200078e3cff */
[----:B------:R-:W-:-:S02]  /*01d0*/  VIADD R11, R0, 0x583f19 ;  /* 0x00583f19000b7836 */ /* 0x000fc40000000000 */
[----:B------:R-:W-:Y:S01]  /*01e0*/  VIADD R9, R3, 0x1f123bb5 ;  /* 0x1f123bb503097836 */ /* 0x000fe20000000000 */
[----:B-1----:R0:W-:Y:S04]  /*01f0*/  STG.E.64 desc[UR4][R6.64], R4 ;  /* 0x0000000406007986 */ /* 0x0021e8000c101b04 */
[----:B------:R0:W-:Y:S04]  /*0200*/  STG.E.64 desc[UR4][R6.64+0x8], R8 ;  /* 0x0000080806007986 */ /* 0x0001e8000c101b04 */
[----:B------:R0:W-:Y:S01]  /*0210*/  STG.E.64 desc[UR4][R6.64+0x10], R10 ;  /* 0x0000100a06007986 */ /* 0x0001e2000c101b04 */
[----:B------:R-:W-:Y:S05]  /*0220*/  @!P0 BRA `(.L_x_51) ;  /* 0x0000000c00408947 */ /* 0x000fea0003800000 */
[----:B------:R-:W-:Y:S01]  /*0230*/  SHF.R.S32.HI R0, RZ, 0x1f, R13 ;  /* 0x0000001fff007819 */ /* 0x000fe2000001140d */
[----:B------:R-:W-:-:S07]  /*0240*/  IMAD.MOV.U32 R12, RZ, RZ, RZ ;  /* 0x000000ffff0c7224 */ /* 0x000fce00078e00ff */
.L_x_57:
[----:B-1----:R-:W-:Y:S01]  /*0250*/  LOP3.LUT R2, R13, 0x3, RZ, 0xc0, !PT ;  /* 0x000000030d027812 */ /* 0x002fe200078ec0ff */
[----:B------:R-:W-:Y:S03]  /*0260*/  BSSY.RECONVERGENT B1, `(.L_x_52) ;  /* 0x00000c6000017945 */ /* 0x000fe60003800200 */
[----:B------:R-:W-:-:S04]  /*0270*/  ISETP.NE.U32.AND P0, PT, R2, RZ, PT ;  /* 0x000000ff0200720c */ /* 0x000fc80003f05070 */
[----:B------:R-:W-:-:S13]  /*0280*/  ISETP.NE.AND.EX P0, PT, RZ, RZ, PT, P0 ;  /* 0x000000ffff00720c */ /* 0x000fda0003f05300 */
[----:B------:R-:W-:Y:S05]  /*0290*/  @!P0 BRA `(.L_x_53) ;  /* 0x0000000c00088947 */ /* 0x000fea0003800000 */
[----:B0-----:R-:W0:Y:S01]  /*02a0*/  LDC.64 R8, c[0x4][RZ] ;  /* 0x01000000ff087b82 */ /* 0x001e220000000a00 */
[----:B------:R-:W-:Y:S02]  /*02b0*/  IMAD.MOV.U32 R14, RZ, RZ, RZ ;  /* 0x000000ffff0e7224 */ /* 0x000fe400078e00ff */
[----:B0-----:R-:W-:-:S07]  /*02c0*/  IMAD.WIDE.U32 R8, R12, 0xc80, R8 ;  /* 0x00000c800c087825 */ /* 0x001fce00078e0008 */
.L_x_56:
[----:B-1----:R-:W-:Y:S01]  /*02d0*/  IMAD.MOV.U32 R15, RZ, RZ, RZ ;  /* 0x000000ffff0f7224 */ /* 0x002fe200078e00ff */
[----:B------:R-:W-:Y:S01]  /*02e0*/  CS2R R2, SRZ ;  /* 0x0000000000027805 */ /* 0x000fe2000001ff00 */
[----:B------:R-:W-:Y:S01]  /*02f0*/  IMAD.MOV.U32 R17, RZ, RZ, RZ ;  /* 0x000000ffff117224 */ /* 0x000fe200078e00ff */
[----:B------:R-:W-:-:S07]  /*0300*/  CS2R R4, SRZ ;  /* 0x0000000000047805 */ /* 0x000fce000001ff00 */
.L_x_55:
[----:B------:R-:W-:-:S05]  /*0310*/  IMAD.WIDE.U32 R10, R17, 0x4, R6 ;  /* 0x00000004110a7825 */ /* 0x000fca00078e0006 */
[----:B------:R0:W5:Y:S01]  /*0320*/  LDG.E R16, desc[UR4][R10.64+0x4] ;  /* 0x000004040a107981 */ /* 0x000162000c1e1900 */
[----:B------:R-:W-:-:S07]  /*0330*/  IMAD.MOV.U32 R19, RZ, RZ, RZ ;  /* 0x000000ffff137224 */ /* 0x000fce00078e00ff */
.L_x_54:
[----:B-----5:R-:W-:Y:S01]  /*0340*/  SHF.R.U32.HI R24, RZ, R19, R16 ;  /* 0x00000013ff187219 */ /* 0x020fe20000011610 */
[----:B0-----:R-:W-:-:S03]  /*0350*/  IMAD.SHL.U32 R10, R17, 0x20, RZ ;  /* 0x00000020110a7824 */ /* 0x001fc600078e00ff */
[----:B------:R-:W-:Y:S01]  /*0360*/  LOP3.LUT R11, R24, 0x1, RZ, 0xc0, !PT ;  /* 0x00000001180b7812 */ /* 0x000fe200078ec0ff */
[----:B------:R-:W-:-:S03]  /*0370*/  IMAD.IADD R10, R10, 0x1, R19 ;  /* 0x000000010a0a7824 */ /* 0x000fc600078e0213 */
[----:B------:R-:W-:Y:S01]  /*0380*/  ISETP.NE.U32.AND P0, PT, R11, 0x1, PT ;  /* 0x000000010b00780c */ /* 0x000fe20003f05070 */
[----:B------:R-:W-:-:S03]  /*0390*/  IMAD R11, R10, 0x5, RZ ;  /* 0x000000050a0b7824 */ /* 0x000fc600078e02ff */
[----:B------:R-:W-:Y:S01]  /*03a0*/  R2P PR, R24, 0x7e ;  /* 0x0000007e18007804 */ /* 0x000fe20000000000 */
[----:B------:R-:W-:-:S08]  /*03b0*/  IMAD.WIDE.U32 R10, R11, 0x4, R8 ;  /* 0x000000040b0a7825 */ /* 0x000fd000078e0008 */
[----:B------:R-:W2:Y:S04]  /*03c0*/  @!P0 LDG.E R18, desc[UR4][R10.64] ;  /* 0x000000040a128981 */ /* 0x000ea8000c1e1900 */
[----:B------:R-:W3:Y:S04]  /*03d0*/  @!P0 LDG.E R20, desc[UR4][R10.64+0x10] ;  /* 0x000010040a148981 */ /* 0x000ee8000c1e1900 */
[----:B------:R-:W4:Y:S04]  /*03e0*/  @P1 LDG.E R22, desc[UR4][R10.64+0x14] ;  /* 0x000014040a161981 */ /* 0x000f28000c1e1900 */
[----:B------:R-:W4:Y:S04]  /*03f0*/  @P2 LDG.E R26, desc[UR4][R10.64+0x28] ;  /* 0x000028040a1a2981 */ /* 0x000f28000c1e1900 */
[----:B------:R-:W4:Y:S04]  /*0400*/  @!P0 LDG.E R21, desc[UR4][R10.64+0x4] ;  /* 0x000004040a158981 */ /* 0x000f28000c1e1900 */
[----:B------:R-:W4:Y:S04]  /*0410*/  @!P0 LDG.E R23, desc[UR4][R10.64+0xc] ;  /* 0x00000c040a178981 */ /* 0x000f28000c1e1900 */
[----:B------:R-:W4:Y:S04]  /*0420*/  @P1 LDG.E R25, desc[UR4][R10.64+0x18] ;  /* 0x000018040a191981 */ /* 0x000f28000c1e1900 */
[----:B------:R-:W4:Y:S04]  /*0430*/  @P3 LDG.E R28, desc[UR4][R10.64+0x3c] ;  /* 0x00003c040a1c3981 */ /* 0x000f28000c1e1900 */
[----:B------:R-:W4:Y:S01]  /*0440*/  @P6 LDG.E R27, desc[UR4][R10.64+0x7c] ;  /* 0x00007c040a1b6981 */ /* 0x000f22000c1e1900 */
[----:B--2---:R-:W-:-:S03]  /*0450*/  @!P0 LOP3.LUT R15, R15, R18, RZ, 0x3c, !PT ;  /* 0x000000120f0f8212 */ /* 0x004fc600078e3cff */
[----:B------:R-:W2:Y:S01]  /*0460*/  @!P0 LDG.E R18, desc[UR4][R10.64+0x8] ;  /* 0x000008040a128981 */ /* 0x000ea2000c1e1900 */
[----:B---3--:R-:W-:-:S03]  /*0470*/  @!P0 LOP3.LUT R3, R3, R20, RZ, 0x3c, !PT ;  /* 0x0000001403038212 */ /* 0x008fc600078e3cff */
[----:B------:R-:W3:Y:S01]  /*0480*/  @P1 LDG.E R20, desc[UR4][R10.64+0x24] ;  /* 0x000024040a141981 */ /* 0x000ee2000c1e1900 */
[----:B----4-:R-:W-:-:S03]  /*0490*/  @P1 LOP3.LUT R15, R15, R22, RZ, 0x3c, !PT ;  /* 0x000000160f0f1212 */ /* 0x010fc600078e3cff */
[----:B------:R-:W4:Y:S01]  /*04a0*/  @P2 LDG.E R22, desc[UR4][R10.64+0x38] ;  /* 0x000038040a162981 */ /* 0x000f22000c1e1900 */
[----:B------:R-:W-:-:S03]  /*04b0*/  @P2 LOP3.LUT R15, R15, R26, RZ, 0x3c, !PT ;  /* 0x0000001a0f0f2212 */ /* 0x000fc600078e3cff */
[----:B------:R-:W4:Y:S01]  /*04c0*/  @P4 LDG.E R26, desc[UR4][R10.64+0x50] ;  /* 0x000050040a1a4981 */ /* 0x000f22000c1e1900 */
[----:B------:R-:W-:-:S03]  /*04d0*/  @!P0 LOP3.LUT R4, R4, R21, RZ, 0x3c, !PT ;  /* 0x0000001504048212 */ /* 0x000fc600078e3cff */
[----:B------:R-:W4:Y:S01]  /*04e0*/  @P1 LDG.E R21, desc[UR4][R10.64+0x20] ;  /* 0x000020040a151981 */ /* 0x000f22000c1e1900 */
[----:B------:R-:W-:-:S03]  /*04f0*/  @!P0 LOP3.LUT R2, R2, R23, RZ, 0x3c, !PT ;  /* 0x0000001702028212 */ /* 0x000fc600078e3cff */
[----:B------:R-:W4:Y:S01]  /*0500*/  @P2 LDG.E R23, desc[UR4][R10.64+0x2c] ;  /* 0x00002c040a172981 */ /* 0x000f22000c1e1900 */
[----:B------:R-:W-:-:S03]  /*0510*/  @P1 LOP3.LUT R4, R4, R25, RZ, 0x3c, !PT ;  /* 0x0000001904041212 */ /* 0x000fc600078e3cff */
[----:B------:R-:W4:Y:S01]  /*0520*/  @P2 LDG.E R25, desc[UR4][R10.64+0x34] ;  /* 0x000034040a192981 */ /* 0x000f22000c1e1900 */
[----:B--2---:R-:W-:-:S03]  /*0530*/  @!P0 LOP3.LUT R5, R5, R18, RZ, 0x3c, !PT ;  /* 0x0000001205058212 */ /* 0x004fc600078e3cff */
[----:B------:R-:W2:Y:S01]  /*0540*/  @P1 LDG.E R18, desc[UR4][R10.64+0x1c] ;  /* 0x00001c040a121981 */ /* 0x000ea2000c1e1900 */
[----:B---3--:R-:W-:-:S03]  /*0550*/  @P1 LOP3.LUT R3, R3, R20, RZ, 0x3c, !PT ;  /* 0x0000001403031212 */ /* 0x008fc600078e3cff */
[----:B------:R-:W3:Y:S01]  /*0560*/  @P2 LDG.E R20, desc[UR4][R10.64+0x30] ;  /* 0x000030040a142981 */ /* 0x000ee2000c1e1900 */
[----:B----4-:R-:W-:-:S03]  /*0570*/  @P2 LOP3.LUT R3, R3, R22, RZ, 0x3c, !PT ;  /* 0x0000001603032212 */ /* 0x010fc600078e3cff */
[----:B------:R-:W4:Y:S01]  /*0580*/  @P3 LDG.E R22, desc[UR4][R10.64+0x4c] ;  /* 0x00004c040a163981 */ /* 0x000f22000c1e1900 */
[----:B------:R-:W-:-:S04]  /*0590*/  @P3 LOP3.LUT R15, R15, R28, RZ, 0x3c, !PT ;  /* 0x0000001c0f0f3212 */ /* 0x000fc800078e3cff */
[----:B------:R-:W-:Y:S02]  /*05a0*/  @P4 LOP3.LUT R15, R15, R26, RZ, 0x3c, !PT ;  /* 0x0000001a0f0f4212 */ /* 0x000fe400078e3cff */
[----:B------:R-:W-:Y:S01]  /*05b0*/  @P1 LOP3.LUT R2, R2, R21, RZ, 0x3c, !PT ;  /* 0x0000001502021212 */ /* 0x000fe200078e3cff */
[----:B------:R-:W4:Y:S04]  /*05c0*/  @P5 LDG.E R26, desc[UR4][R10.64+0x64] ;  /* 0x000064040a1a5981 */ /* 0x000f28000c1e1900 */
[----:B------:R-:W4:Y:S01]  /*05d0*/  @P3 LDG.E R21, desc[UR4][R10.64+0x40] ;  /* 0x000040040a153981 */ /* 0x000f22000c1e1900 */
[----:B------:R-:W-:Y:S02]  /*05e0*/  @P2 LOP3.LUT R4, R4, R23, RZ, 0x3c, !PT ;  /* 0x0000001704042212 */ /* 0x000fe400078e3cff */
[----:B------:R-:W-:Y:S01]  /*05f0*/  @P2 LOP3.LUT R2, R2, R25, RZ, 0x3c, !PT ;  /* 0x0000001902022212 */ /* 0x000fe200078e3cff */
[----:B------:R-:W4:Y:S04]  /*0600*/  @P3 LDG.E R23, desc[UR4][R10.64+0x48] ;  /* 0x000048040a173981 */ /* 0x000f28000c1e1900 */
[----:B------:R-:W4:Y:S01]  /*0610*/  @P4 LDG.E R25, desc[UR4][R10.64+0x54] ;  /* 0x000054040a194981 */ /* 0x000f22000c1e1900 */
[----:B--2---:R-:W-:-:S03]  /*0620*/  @P1 LOP3.LUT R5, R5, R18, RZ, 0x3c, !PT ;  /* 0x0000001205051212 */ /* 0x004fc600078e3cff */
[----:B------:R-:W2:Y:S01]  /*0630*/  @P3 LDG.E R18, desc[UR4][R10.64+0x44] ;  /* 0x000044040a123981 */ /* 0x000ea2000c1e1900 */
[----:B---3--:R-:W-:-:S03]  /*0640*/  @P2 LOP3.LUT R5, R5, R20, RZ, 0x3c, !PT ;  /* 0x0000001405052212 */ /* 0x008fc600078e3cff */
[----:B------:R-:W3:Y:S01]  /*0650*/  @P4 LDG.E R20, desc[UR4][R10.64+0x58] ;  /* 0x000058040a144981 */ /* 0x000ee2000c1e1900 */
[----:B----4-:R-:W-:-:S03]  /*0660*/  @P3 LOP3.LUT R3, R3, R22, RZ, 0x3c, !PT ;  /* 0x0000001603033212 */ /* 0x010fc600078e3cff */
[----:B------:R-:W4:Y:S01]  /*0670*/  @P4 LDG.E R22, desc[UR4][R10.64+0x60] ;  /* 0x000060040a164981 */ /* 0x000f22000c1e1900 */
[----:B------:R-:W-:Y:S02]  /*0680*/  LOP3.LUT P0, RZ, R24, 0x80, RZ, 0xc0, !PT ;  /* 0x0000008018ff7812 */ /* 0x000fe4000780c0ff */
[----:B------:R-:W-:Y:S02]  /*0690*/  @P5 LOP3.LUT R15, R15, R26, RZ, 0x3c, !PT ;  /* 0x0000001a0f0f5212 */ /* 0x000fe400078e3cff */
[----:B------:R-:W4:Y:S01]  /*06a0*/  @P6 LDG.E R26, desc[UR4][R10.64+0x78] ;  /* 0x000078040a1a6981 */ /* 0x000f22000c1e1900 */
[----:B------:R-:W-:-:S03]  /*06b0*/  @P3 LOP3.LUT R4, R4, R21, RZ, 0x3c, !PT ;  /* 0x0000001504043212 */ /* 0x000fc600078e3cff */
[----:B------:R-:W4:Y:S01]  /*06c0*/  @P4 LDG.E R21, desc[UR4][R10.64+0x5c] ;  /* 0x00005c040a154981 */ /* 0x000f22000c1e1900 */
[----:B------:R-:W-:-:S03]  /*06d0*/  @P3 LOP3.LUT R2, R2, R23, RZ, 0x3c, !PT ;  /* 0x0000001702023212 */ /* 0x000fc600078e3cff */
[----:B------:R-:W4:Y:S01]  /*06e0*/  @P5 LDG.E R23, desc[UR4][R10.64+0x68] ;  /* 0x000068040a175981 */ /* 0x000f22000c1e1900 */
[----:B------:R-:W-:-:S03]  /*06f0*/  @P4 LOP3.LUT R4, R4, R25, RZ, 0x3c, !PT ;  /* 0x0000001904044212 */ /* 0x000fc600078e3cff */
[----:B------:R-:W4:Y:S01]  /*0700*/  @P5 LDG.E R25, desc[UR4][R10.64+0x70] ;  /* 0x000070040a195981 */ /* 0x000f22000c1e1900 */
[----:B--2---:R-:W-:-:S03]  /*0710*/  @P3 LOP3.LUT R5, R5, R18, RZ, 0x3c, !PT ;  /* 0x0000001205053212 */ /* 0x004fc600078e3cff */
[----:B------:R-:W2:Y:S01]  /*0720*/  @P5 LDG.E R18, desc[UR4][R10.64+0x6c] ;  /* 0x00006c040a125981 */ /* 0x000ea2000c1e1900 */
[----:B---3--:R-:W-:-:S03]  /*0730*/  @P4 LOP3.LUT R5, R5, R20, RZ, 0x3c, !PT ;  /* 0x0000001405054212 */ /* 0x008fc600078e3cff */
[----:B------:R-:W3:Y:S01]  /*0740*/  @P5 LDG.E R20, desc[UR4][R10.64+0x74] ;  /* 0x000074040a145981 */ /* 0x000ee2000c1e1900 */
[----:B----4-:R-:W-:-:S03]  /*0750*/  @P4 LOP3.LUT R3, R3, R22, RZ, 0x3c, !PT ;  /* 0x0000001603034212 */ /* 0x010fc600078e3cff */
[----:B------:R-:W4:Y:S01]  /*0760*/  @P0 LDG.E R22, desc[UR4][R10.64+0x8c] ;  /* 0x00008c040a160981 */ /* 0x000f22000c1e1900 */
[----:B------:R-:W-:-:S03]  /*0770*/  @P6 LOP3.LUT R15, R15, R26, RZ, 0x3c, !PT ;  /* 0x0000001a0f0f6212 */ /* 0x000fc600078e3cff */
        /* <DEDUP_REMOVED lines=13> */
[----:B------:R-:W-:Y:S02]  /*0850*/  @P6 LOP3.LUT R4, R4, R27, RZ, 0x3c, !PT ;  /* 0x0000001b04046212 */ /* 0x000fe400078e3cff */
[----:B------:R-:W-:Y:S02]  /*0860*/  @P6 LOP3.LUT R2, R2, R21, RZ, 0x3c, !PT ;  /* 0x0000001502026212 */ /* 0x000fe400078e3cff */
[----:B------:R-:W-:Y:S02]  /*0870*/  @P0 LOP3.LUT R4, R4, R23, RZ, 0x3c, !PT ;  /* 0x0000001704040212 */ /* 0x000fe400078e3cff */
[----:B------:R-:W-:Y:S02]  /*0880*/  @P0 LOP3.LUT R2, R2, R25, RZ, 0x3c, !PT ;  /* 0x0000001902020212 */ /* 0x000fe400078e3cff */
[----:B--2---:R-:W-:Y:S02]  /*0890*/  @P6 LOP3.LUT R5, R5, R18, RZ, 0x3c, !PT ;  /* 0x0000001205056212 */ /* 0x004fe400078e3cff */
[----:B---3--:R-:W-:-:S02]  /*08a0*/  @P6 LOP3.LUT R3, R3, R20, RZ, 0x3c, !PT ;  /* 0x0000001403036212 */ /* 0x008fc400078e3cff */
[----:B----4-:R-:W-:Y:S02]  /*08b0*/  @P0 LOP3.LUT R5, R5, R22, RZ, 0x3c, !PT ;  /* 0x0000001605050212 */ /* 0x010fe400078e3cff */
[----:B------:R-:W-:Y:S02]  /*08c0*/  @P0 LOP3.LUT R3, R3, R26, RZ, 0x3c, !PT ;  /* 0x0000001a03030212 */ /* 0x000fe400078e3cff */
[----:B------:R-:W-:-:S13]  /*08d0*/  R2P PR, R24.B1, 0x7f ;  /* 0x0000007f18007804 */ /* 0x000fda0000001000 */
[----:B------:R-:W2:Y:S04]  /*08e0*/  @P0 LDG.E R18, desc[UR4][R10.64+0xa0] ;  /* 0x0000a0040a120981 */ /* 0x000ea8000c1e1900 */
[----:B------:R-:W3:Y:S04]  /*08f0*/  @P1 LDG.E R22, desc[UR4][R10.64+0xb4] ;  /* 0x0000b4040a161981 */ /* 0x000ee8000c1e1900 */
[----:B------:R-:W4:Y:S04]  /*0900*/  @P2 LDG.E R26, desc[UR4][R10.64+0xc8] ;  /* 0x0000c8040a1a2981 */ /* 0x000f28000c1e1900 */
[----:B------:R-:W4:Y:S04]  /*0910*/  @P3 LDG.E R28, desc[UR4][R10.64+0xdc] ;  /* 0x0000dc040a1c3981 */ /* 0x000f28000c1e1900 */
[----:B------:R-:W4:Y:S04]  /*0920*/  @P0 LDG.E R23, desc[UR4][R10.64+0xa4] ;  /* 0x0000a4040a170981 */ /* 0x000f28000c1e1900 */
[----:B------:R-:W4:Y:S04]  /*0930*/  @P0 LDG.E R20, desc[UR4][R10.64+0xa8] ;  /* 0x0000a8040a140981 */ /* 0x000f28000c1e1900 */
[----:B------:R-:W4:Y:S04]  /*0940*/  @P4 LDG.E R25, desc[UR4][R10.64+0xf0] ;  /* 0x0000f0040a194981 */ /* 0x000f28000c1e1900 */
        /* <DEDUP_REMOVED lines=21> */
[----:B------:R-:W-:Y:S02]  /*0aa0*/  LOP3.LUT P0, RZ, R24, 0x8000, RZ, 0xc0, !PT ;  /* 0x0000800018ff7812 */ /* 0x000fe4000780c0ff */
[----:B----4-:R-:W-:Y:S01]  /*0ab0*/  @P5 LOP3.LUT R15, R15, R26, RZ, 0x3c, !PT ;  /* 0x0000001a0f0f5212 */ /* 0x010fe200078e3cff */
[----:B------:R-:W4:Y:S04]  /*0ac0*/  @P3 LDG.E R24, desc[UR4][R10.64+0xe4] ;  /* 0x0000e4040a183981 */ /* 0x000f28000c1e1900 */
[----:B------:R-:W2:Y:S01]  /*0ad0*/  @P6 LDG.E R26, desc[UR4][R10.64+0x118] ;  /* 0x000118040a1a6981 */ /* 0x000ea2000c1e1900 */
        /* <DEDUP_REMOVED lines=8> */
[----:B---3--:R-:W-:-:S03]  /*0b60*/  @P2 LOP3.LUT R3, R3, R22, RZ, 0x3c, !PT ;  /* 0x0000001603032212 */ /* 0x008fc600078e3cff */
[----:B------:R-:W3:Y:S01]  /*0b70*/  @P4 LDG.E R22, desc[UR4][R10.64+0x100] ;  /* 0x000100040a164981 */ /* 0x000ee2000c1e1900 */
[----:B--2---:R-:W-:-:S03]  /*0b80*/  @P6 LOP3.LUT R15, R15, R26, RZ, 0x3c, !PT ;  /* 0x0000001a0f0f6212 */ /* 0x004fc600078e3cff */
[----:B------:R-:W2:Y:S01]  /*0b90*/  @P0 LDG.E R26, desc[UR4][R10.64+0x12c] ;  /* 0x00012c040a1a0981 */ /* 0x000ea2000c1e1900 */
[----:B----4-:R-:W-:-:S03]  /*0ba0*/  @P2 LOP3.LUT R2, R2, R23, RZ, 0x3c, !PT ;  /* 0x0000001702022212 */ /* 0x010fc600078e3cff */
[----:B------:R-:W4:Y:S01]  /*0bb0*/  @P4 LDG.E R23, desc[UR4][R10.64+0xfc] ;  /* 0x0000fc040a174981 */ /* 0x000f22000c1e1900 */
[----:B------:R-:W-:-:S03]  /*0bc0*/  @P2 LOP3.LUT R5, R5, R20, RZ, 0x3c, !PT ;  /* 0x0000001405052212 */ /* 0x000fc600078e3cff */
[----:B------:R-:W4:Y:S01]  /*0bd0*/  @P4 LDG.E R20, desc[UR4][R10.64+0xf8] ;  /* 0x0000f8040a144981 */ /* 0x000f22000c1e1900 */
[----:B------:R-:W-:Y:S02]  /*0be0*/  @P3 LOP3.LUT R2, R2, R27, RZ, 0x3c, !PT ;  /* 0x0000001b02023212 */ /* 0x000fe400078e3cff */
[----:B------:R-:W-:Y:S01]  /*0bf0*/  @P3 LOP3.LUT R4, R4, R25, RZ, 0x3c, !PT ;  /* 0x0000001904043212 */ /* 0x000fe200078e3cff */
[----:B------:R-:W4:Y:S01]  /*0c00*/  @P5 LDG.E R27, desc[UR4][R10.64+0x110] ;  /* 0x000110040a1b5981 */ /* 0x000f22000c1e1900 */
[----:B------:R-:W-:-:S03]  /*0c10*/  @P3 LOP3.LUT R5, R5, R24, RZ, 0x3c, !PT ;  /* 0x0000001805053212 */ /* 0x000fc600078e3cff */
[----:B------:R-:W4:Y:S04]  /*0c20*/  @P5 LDG.E R25, desc[UR4][R10.64+0x108] ;  /* 0x000108040a195981 */ /* 0x000f28000c1e1900 */
        /* <DEDUP_REMOVED lines=19> */
[----:B------:R-:W-:-:S05]  /*0d60*/  VIADD R19, R19, 0x10 ;  /* 0x0000001013137836 */ /* 0x000fca0000000000 */
[----:B------:R-:W-:Y:S02]  /*0d70*/  ISETP.NE.AND P1, PT, R19, 0x20, PT ;  /* 0x000000201300780c */ /* 0x000fe40003f25270 */
[----:B------:R-:W-:Y:S02]  /*0d80*/  @P5 LOP3.LUT R3, R3, R18, RZ, 0x3c, !PT ;  /* 0x0000001203035212 */ /* 0x000fe400078e3cff */
[----:B------:R-:W-:Y:S02]  /*0d90*/  @P6 LOP3.LUT R4, R4, R21, RZ, 0x3c, !PT ;  /* 0x0000001504046212 */ /* 0x000fe400078e3cff */
[----:B---3--:R-:W-:-:S04]  /*0da0*/  @P6 LOP3.LUT R3, R3, R22, RZ, 0x3c, !PT ;  /* 0x0000001603036212 */ /* 0x008fc800078e3cff */
[----:B--2---:R-:W-:Y:S02]  /*0db0*/  @P0 LOP3.LUT R3, R3, R26, RZ, 0x3c, !PT ;  /* 0x0000001a03030212 */ /* 0x004fe400078e3cff */
[----:B----4-:R-:W-:Y:S02]  /*0dc0*/  @P6 LOP3.LUT R2, R2, R23, RZ, 0x3c, !PT ;  /* 0x0000001702026212 */ /* 0x010fe400078e3cff */
[----:B------:R-:W-:Y:S02]  /*0dd0*/  @P6 LOP3.LUT R5, R5, R20, RZ, 0x3c, !PT ;  /* 0x0000001405056212 */ /* 0x000fe400078e3cff */
[----:B------:R-:W-:Y:S02]  /*0de0*/  @P0 LOP3.LUT R2, R2, R27, RZ, 0x3c, !PT ;  /* 0x0000001b02020212 */ /* 0x000fe400078e3cff */
[----:B------:R-:W-:Y:S02]  /*0df0*/  @P0 LOP3.LUT R4, R4, R25, RZ, 0x3c, !PT ;  /* 0x0000001904040212 */ /* 0x000fe400078e3cff */
[----:B------:R-:W-:Y:S01]  /*0e00*/  @P0 LOP3.LUT R5, R5, R24, RZ, 0x3c, !PT ;  /* 0x0000001805050212 */ /* 0x000fe200078e3cff */
[----:B------:R-:W-:Y:S06]  /*0e10*/  @P1 BRA `(.L_x_54) ;  /* 0xfffffff400481947 */ /* 0x000fec000383ffff */
[----:B------:R-:W-:-:S05]  /*0e20*/  VIADD R17, R17, 0x1 ;  /* 0x0000000111117836 */ /* 0x000fca0000000000 */
[----:B------:R-:W-:-:S13]  /*0e30*/  ISETP.NE.AND P0, PT, R17, 0x5, PT ;  /* 0x000000051100780c */ /* 0x000fda0003f05270 */
[----:B------:R-:W-:Y:S05]  /*0e40*/  @P0 BRA `(.L_x_55) ;  /* 0xfffffff400300947 */ /* 0x000fea000383ffff */
[----:B------:R1:W-:Y:S01]  /*0e50*/  STG.E.64 desc[UR4][R6.64+0x8], R4 ;  /* 0x0000080406007986 */ /* 0x0003e2000c101b04 */
[----:B------:R-:W-:Y:S01]  /*0e60*/  VIADD R14, R14, 0x1 ;  /* 0x000000010e0e7836 */ /* 0x000fe20000000000 */
[----:B------:R-:W-:Y:S02]  /*0e70*/  LOP3.LUT R11, R13, 0x3, RZ, 0xc0, !PT ;  /* 0x000000030d0b7812 */ /* 0x000fe400078ec0ff */
[----:B------:R1:W-:Y:S02]  /*0e80*/  STG.E.64 desc[UR4][R6.64+0x10], R2 ;  /* 0x0000100206007986 */ /* 0x0003e4000c101b04 */
[----:B------:R-:W-:Y:S02]  /*0e90*/  ISETP.GE.U32.AND P0, PT, R14, R11, PT ;  /* 0x0000000b0e00720c */ /* 0x000fe40003f06070 */
[----:B------:R1:W-:Y:S11]  /*0ea0*/  STG.E desc[UR4][R6.64+0x4], R15 ;  /* 0x0000040f06007986 */ /* 0x0003f6000c101904 */
[----:B------:R-:W-:Y:S05]  /*0eb0*/  @!P0 BRA `(.L_x_56) ;  /* 0xfffffff400048947 */ /* 0x000fea000383ffff */
.L_x_53:
[----:B------:R-:W-:Y:S05]  /*0ec0*/  BSYNC.RECONVERGENT B1 ;  /* 0x0000000000017941 */ /* 0x000fea0003800200 */
.L_x_52:
[C---:B------:R-:W-:Y:S01]  /*0ed0*/  ISETP.GT.U32.AND P0, PT, R13.reuse, 0x3, PT ;  /* 0x000000030d00780c */ /* 0x040fe20003f04070 */
[----:B------:R-:W-:Y:S01]  /*0ee0*/  VIADD R12, R12, 0x1 ;  /* 0x000000010c0c7836 */ /* 0x000fe20000000000 */
[--C-:B------:R-:W-:Y:S02]  /*0ef0*/  SHF.R.U64 R13, R13, 0x2, R0.reuse ;  /* 0x000000020d0d7819 */ /* 0x100fe40000001200 */
[----:B------:R-:W-:Y:S02]  /*0f00*/  ISETP.GT.U32.AND.EX P0, PT, R0, RZ, PT, P0 ;  /* 0x000000ff0000720c */ /* 0x000fe40003f04100 */
[----:B------:R-:W-:-:S11]  /*0f10*/  SHF.R.U32.HI R0, RZ, 0x2, R0 ;  /* 0x00000002ff007819 */ /* 0x000fd60000011600 */
[----:B------:R-:W-:Y:S05]  /*0f20*/  @P0 BRA `(.L_x_57) ;  /* 0xfffffff000c80947 */ /* 0x000fea000383ffff */
.L_x_51:
[----:B------:R-:W-:Y:S05]  /*0f30*/  BSYNC.RECONVERGENT B0 ;  /* 0x0000000000007941 */ /* 0x000fea0003800200 */
.L_x_50:
[----:B------:R-:W-:Y:S04]  /*0f40*/  STG.E.64 desc[UR4][R6.64+0x18], RZ ;  /* 0x000018ff06007986 */ /* 0x000fe8000c101b04 */
[----:B------:R-:W-:Y:S04]  /*0f50*/  STG.E desc[UR4][R6.64+0x20], RZ ;  /* 0x000020ff06007986 */ /* 0x000fe8000c101904 */
[----:B------:R-:W-:Y:S01]  /*0f60*/  STG.E.64 desc[UR4][R6.64+0x28], RZ ;  /* 0x000028ff06007986 */ /* 0x000fe2000c101b04 */
[----:B------:R-:W-:Y:S05]  /*0f70*/  EXIT ;  /* 0x000000000000794d */ /* 0x000fea0003800000 */
.L_x_58:
        /* <DEDUP_REMOVED lines=16> */
.L_x_68:


//--------------------- .nv.global.init           --------------------------
	.section	.nv.global.init,"aw",@progbits
	.align	4
.nv.global.init:
	.type		mrg32k3aM1SubSeq,@object
	.size		mrg32k3aM1SubSeq,(mrg32k3aM2SubSeq - mrg32k3aM1SubSeq)
mrg32k3aM1SubSeq:
        /*0000*/ 	.byte	0x0b, 0xcc, 0xee, 0x04, 0x73, 0x29, 0x8b, 0x6f, 0xf6, 0x53, 0x03, 0xf6, 0x23, 0xf6, 0xea, 0xda
        /* <DEDUP_REMOVED lines=125> */
	.type		mrg32k3aM2SubSeq,@object
	.size		mrg32k3aM2SubSeq,(mrg32k3aM1 - mrg32k3aM2SubSeq)
mrg32k3aM2SubSeq:
        /* <DEDUP_REMOVED lines=126> */
	.type		mrg32k3aM1,@object
	.size		mrg32k3aM1,(mrg32k3aM1Seq - mrg32k3aM1)
mrg32k3aM1:
        /* <DEDUP_REMOVED lines=144> */
	.type		mrg32k3aM1Seq,@object
	.size		mrg32k3aM1Seq,(mrg32k3aM2 - mrg32k3aM1Seq)
mrg32k3aM1Seq:
        /* <DEDUP_REMOVED lines=144> */
	.type		mrg32k3aM2,@object
	.size		mrg32k3aM2,(mrg32k3aM2Seq - mrg32k3aM2)
mrg32k3aM2:
        /* <DEDUP_REMOVED lines=144> */
	.type		mrg32k3aM2Seq,@object
	.size		mrg32k3aM2Seq,(precalc_xorwow_matrix - mrg32k3aM2Seq)
mrg32k3aM2Seq:
        /* <DEDUP_REMOVED lines=144> */
	.type		precalc_xorwow_matrix,@object
	.size		precalc_xorwow_matrix,(precalc_xorwow_offset_matrix - precalc_xorwow_matrix)
precalc_xorwow_matrix:
        /* <DEDUP_REMOVED lines=6400> */
	.type		precalc_xorwow_offset_matrix,@object
	.size		precalc_xorwow_offset_matrix,($str - precalc_xorwow_offset_matrix)
precalc_xorwow_offset_matrix:
        /* <DEDUP_REMOVED lines=6400> */
	.type		$str,@object
	.size		$str,(.L_12 - $str)
$str:
        /*353c0*/ 	.byte	0x65, 0x6c, 0x65, 0x6d, 0x3a, 0x20, 0x25, 0x64, 0x0a, 0x00
.L_12:


//--------------------- .nv.shared._Z21eliminar_rompecabezasPcPiS0_ --------------------------
	.section	.nv.shared._Z21eliminar_rompecabezasPcPiS0_,"aw",@nobits
	.sectionflags	@""
.nv.shared._Z21eliminar_rompecabezasPcPiS0_:
	.zero		1044


//--------------------- .nv.shared.reserved.0     --------------------------
	.section	.nv.shared.reserved.0,"aw",@nobits
	.weak		__nv_reservedSMEM_offset_0_alias
	.size		__nv_reservedSMEM_offset_0_alias, 0, 64
	.other		__nv_reservedSMEM_offset_0_alias,@"STO_CUDA_RESERVED_SHARED STV_DEFAULT"
__nv_reservedSMEM_offset_0_alias:
	.zero		0
	.zero		64


//--------------------- .nv.shared._Z12eliminar_tntPcPiS0_ --------------------------
	.section	.nv.shared._Z12eliminar_tntPcPiS0_,"aw",@nobits
	.sectionflags	@""
.nv.shared._Z12eliminar_tntPcPiS0_:
	.zero		1044


//--------------------- .nv.shared._Z14eliminar_bombaPcPiS0_i --------------------------
	.section	.nv.shared._Z14eliminar_bombaPcPiS0_i,"aw",@nobits
	.sectionflags	@""
.nv.shared._Z14eliminar_bombaPcPiS0_i:
	.zero		1044


//--------------------- .nv.shared._Z15colocar_fichaEXPcPiS0_P17curandStateXORWOW --------------------------
	.section	.nv.shared._Z15colocar_fichaEXPcPiS0_P17curandStateXORWOW,"aw",@nobits
	.sectionflags	@""
.nv.shared._Z15colocar_fichaEXPcPiS0_P17curandStateXORWOW:
	.zero		1044


//--------------------- .nv.shared._Z15eliminar_fichasPcPiS0_ --------------------------
	.section	.nv.shared._Z15eliminar_fichasPcPiS0_,"aw",@nobits
	.sectionflags	@""
.nv.shared._Z15eliminar_fichasPcPiS0_:
	.zero		1044


//--------------------- .nv.shared._Z14generar_fichasPcP17curandStateXORWOWPi --------------------------
	.section	.nv.shared._Z14generar_fichasPcP17curandStateXORWOWPi,"aw",@nobits
	.sectionflags	@""
.nv.shared._Z14generar_fichasPcP17curandStateXORWOWPi:
	.zero		1044


//--------------------- .nv.constant0._Z21eliminar_rompecabezasPcPiS0_ --------------------------
	.section	.nv.constant0._Z21eliminar_rompecabezasPcPiS0_,"a",@progbits
	.sectionflags	@""
	.align	4
.nv.constant0._Z21eliminar_rompecabezasPcPiS0_:
	.zero		920


//--------------------- .nv.constant0._Z12eliminar_tntPcPiS0_ --------------------------
	.section	.nv.constant0._Z12eliminar_tntPcPiS0_,"a",@progbits
	.sectionflags	@""
	.align	4
.nv.constant0._Z12eliminar_tntPcPiS0_:
	.zero		920


//--------------------- .nv.constant0._Z14eliminar_bombaPcPiS0_i --------------------------
	.section	.nv.constant0._Z14eliminar_bombaPcPiS0_i,"a",@progbits
	.sectionflags	@""
	.align	4
.nv.constant0._Z14eliminar_bombaPcPiS0_i:
	.zero		924


//--------------------- .nv.constant0._Z15colocar_fichaEXPcPiS0_P17curandStateXORWOW --------------------------
	.section	.nv.constant0._Z15colocar_fichaEXPcPiS0_P17curandStateXORWOW,"a",@progbits
	.sectionflags	@""
	.align	4
.nv.constant0._Z15colocar_fichaEXPcPiS0_P17curandStateXORWOW:
	.zero		928


//--------------------- .nv.constant0._Z15eliminar_fichasPcPiS0_ --------------------------
	.section	.nv.constant0._Z15eliminar_fichasPcPiS0_,"a",@progbits
	.sectionflags	@""
	.align	4
.nv.constant0._Z15eliminar_fichasPcPiS0_:
	.zero		920


//--------------------- .nv.constant0._Z12bajar_fichasPc --------------------------
	.section	.nv.constant0._Z12bajar_fichasPc,"a",@progbits
	.sectionflags	@""
	.align	4
.nv.constant0._Z12bajar_fichasPc:
	.zero		904


//--------------------- .nv.constant0._Z14generar_fichasPcP17curandStateXORWOWPi --------------------------
	.section	.nv.constant0._Z14generar_fichasPcP17curandStateXORWOWPi,"a",@progbits
	.sectionflags	@""
	.align	4
.nv.constant0._Z14generar_fichasPcP17curandStateXORWOWPi:
	.zero		920


//--------------------- .nv.constant0._Z12setup_kernelP17curandStateXORWOWm --------------------------
	.section	.nv.constant0._Z12setup_kernelP17curandStateXORWOWm,"a",@progbits
	.sectionflags	@""
	.align	4
.nv.constant0._Z12setup_kernelP17curandStateXORWOWm:
	.zero		912


//--------------------- SYMBOLS --------------------------

	.type		.nv.reservedSmem.offset0,@object
	.size		.nv.reservedSmem.offset0,0x4
	.type		.nv.reservedSmem.cap,@object
	.size		.nv.reservedSmem.cap,0x4
	.type		vprintf,@function
